//
// Generated by NVIDIA NVVM Compiler
//
// Compiler Build ID: CL-36424714
// Cuda compilation tools, release 13.0, V13.0.88
// Based on NVVM 20.0.0
//

.version 9.0
.target sm_100
.address_size 64

	// .globl	_Z14ccol_propagateP5spikeP7synapse
.extern .shared .align 16 .b8 traveling_spikes_adds[];
.extern .shared .align 16 .b8 spikes_adds[];

.visible .entry _Z14ccol_propagateP5spikeP7synapse(
	.param .u64 .ptr .align 1 _Z14ccol_propagateP5spikeP7synapse_param_0,
	.param .u64 .ptr .align 1 _Z14ccol_propagateP5spikeP7synapse_param_1
)
{
	.reg .pred 	%p<5>;
	.reg .b16 	%rs<4>;
	.reg .b32 	%r<8>;
	.reg .b64 	%rd<9>;

	ld.param.u64 	%rd2, [_Z14ccol_propagateP5spikeP7synapse_param_0];
	ld.param.u64 	%rd3, [_Z14ccol_propagateP5spikeP7synapse_param_1];
	cvta.to.global.u64 	%rd4, %rd3;
	cvta.to.global.u64 	%rd5, %rd2;
	mov.u32 	%r3, %ntid.x;
	mov.u32 	%r4, %tid.x;
	mov.u32 	%r5, %ctaid.x;
	mad.lo.s32 	%r6, %r3, %r4, %r5;
	mul.wide.u32 	%rd6, %r6, 8;
	add.s64 	%rd1, %rd5, %rd6;
	ld.global.u32 	%r7, [%rd1+4];
	mul.wide.u32 	%rd7, %r7, 12;
	add.s64 	%rd8, %rd4, %rd7;
	ld.global.u16 	%rs1, [%rd1];
	cvt.s32.s16 	%r1, %rs1;
	ld.global.u8 	%r2, [%rd8];
	setp.ge.s32 	%p1, %r1, %r2;
	setp.eq.s16 	%p2, %rs1, -1;
	or.pred  	%p3, %p1, %p2;
	@%p3 bra 	$L__BB0_2;
	add.s16 	%rs2, %rs1, 1;
	st.global.u16 	[%rd1], %rs2;
	bra.uni 	$L__BB0_4;
$L__BB0_2:
	setp.lt.s32 	%p4, %r1, %r2;
	@%p4 bra 	$L__BB0_4;
	mov.b16 	%rs3, -1;
	st.global.u16 	[%rd1], %rs3;
$L__BB0_4:
	ret;

}
	// .globl	_Z14ccol_incrementP5spikeP7synapseP6neuronS0_Pj
.visible .entry _Z14ccol_incrementP5spikeP7synapseP6neuronS0_Pj(
	.param .u64 .ptr .align 1 _Z14ccol_incrementP5spikeP7synapseP6neuronS0_Pj_param_0,
	.param .u64 .ptr .align 1 _Z14ccol_incrementP5spikeP7synapseP6neuronS0_Pj_param_1,
	.param .u64 .ptr .align 1 _Z14ccol_incrementP5spikeP7synapseP6neuronS0_Pj_param_2,
	.param .u64 .ptr .align 1 _Z14ccol_incrementP5spikeP7synapseP6neuronS0_Pj_param_3,
	.param .u64 .ptr .align 1 _Z14ccol_incrementP5spikeP7synapseP6neuronS0_Pj_param_4
)
{
	.reg .pred 	%p<12>;
	.reg .b16 	%rs<7>;
	.reg .b32 	%r<54>;
	.reg .b64 	%rd<27>;

	ld.param.u64 	%rd6, [_Z14ccol_incrementP5spikeP7synapseP6neuronS0_Pj_param_0];
	ld.param.u64 	%rd4, [_Z14ccol_incrementP5spikeP7synapseP6neuronS0_Pj_param_1];
	ld.param.u64 	%rd5, [_Z14ccol_incrementP5spikeP7synapseP6neuronS0_Pj_param_2];
	ld.param.u64 	%rd7, [_Z14ccol_incrementP5spikeP7synapseP6neuronS0_Pj_param_3];
	ld.param.u64 	%rd8, [_Z14ccol_incrementP5spikeP7synapseP6neuronS0_Pj_param_4];
	cvta.to.global.u64 	%rd1, %rd7;
	cvta.to.global.u64 	%rd2, %rd8;
	cvta.to.global.u64 	%rd9, %rd6;
	mov.u32 	%r1, %ntid.x;
	mov.u32 	%r2, %tid.x;
	mov.u32 	%r3, %ctaid.x;
	mad.lo.s32 	%r24, %r1, %r2, %r3;
	mul.wide.u32 	%rd10, %r24, 8;
	add.s64 	%rd3, %rd9, %rd10;
	ld.global.u16 	%rs4, [%rd3];
	setp.ne.s16 	%p1, %rs4, -1;
	mov.b16 	%rs6, 1;
	@%p1 bra 	$L__BB1_2;
	cvta.to.global.u64 	%rd11, %rd4;
	cvta.to.global.u64 	%rd12, %rd5;
	ld.global.u32 	%r25, [%rd3+4];
	mul.wide.u32 	%rd13, %r25, 12;
	add.s64 	%rd14, %rd11, %rd13;
	ld.global.u32 	%r26, [%rd14+8];
	mul.wide.u32 	%rd15, %r26, 6;
	add.s64 	%rd16, %rd12, %rd15;
	ld.global.s8 	%r27, [%rd14+1];
	atom.global.add.u32 	%r28, [%rd16+2], %r27;
	mov.b16 	%rs6, 0;
$L__BB1_2:
	shl.b32 	%r29, %r2, 1;
	mov.u32 	%r30, traveling_spikes_adds;
	add.s32 	%r4, %r30, %r29;
	st.shared.u16 	[%r4], %rs6;
	bar.sync 	0;
	setp.ne.s32 	%p2, %r2, %r3;
	@%p2 bra 	$L__BB1_19;
	ld.shared.u16 	%rs2, [%r4];
	cvt.s32.s16 	%r5, %rs2;
	and.b32  	%r6, %r1, 3;
	setp.lt.u32 	%p3, %r1, 4;
	@%p3 bra 	$L__BB1_14;
	and.b32  	%r31, %r1, -4;
	neg.s32 	%r49, %r31;
$L__BB1_5:
	setp.eq.s16 	%p4, %rs2, 0;
	ld.global.u32 	%r32, [%rd2];
	add.s32 	%r50, %r32, %r5;
	st.global.u32 	[%rd2], %r50;
	@%p4 bra 	$L__BB1_7;
	add.s32 	%r33, %r50, -1;
	mul.wide.u32 	%rd17, %r33, 8;
	add.s64 	%rd18, %rd1, %rd17;
	.pragma "used_bytes_mask 3";
	ld.global.u32 	%r34, [%rd3];
	ld.global.u32 	%r35, [%rd3+4];
	st.global.u32 	[%rd18], %r34;
	st.global.u32 	[%rd18+4], %r35;
	ld.global.u32 	%r50, [%rd2];
$L__BB1_7:
	setp.eq.s16 	%p5, %rs2, 0;
	add.s32 	%r51, %r50, %r5;
	st.global.u32 	[%rd2], %r51;
	@%p5 bra 	$L__BB1_9;
	add.s32 	%r36, %r51, -1;
	mul.wide.u32 	%rd19, %r36, 8;
	add.s64 	%rd20, %rd1, %rd19;
	.pragma "used_bytes_mask 3";
	ld.global.u32 	%r37, [%rd3];
	ld.global.u32 	%r38, [%rd3+4];
	st.global.u32 	[%rd20], %r37;
	st.global.u32 	[%rd20+4], %r38;
	ld.global.u32 	%r51, [%rd2];
$L__BB1_9:
	setp.eq.s16 	%p6, %rs2, 0;
	add.s32 	%r52, %r51, %r5;
	st.global.u32 	[%rd2], %r52;
	@%p6 bra 	$L__BB1_11;
	add.s32 	%r39, %r52, -1;
	mul.wide.u32 	%rd21, %r39, 8;
	add.s64 	%rd22, %rd1, %rd21;
	.pragma "used_bytes_mask 3";
	ld.global.u32 	%r40, [%rd3];
	ld.global.u32 	%r41, [%rd3+4];
	st.global.u32 	[%rd22], %r40;
	st.global.u32 	[%rd22+4], %r41;
	ld.global.u32 	%r52, [%rd2];
$L__BB1_11:
	setp.eq.s16 	%p7, %rs2, 0;
	add.s32 	%r18, %r52, %r5;
	st.global.u32 	[%rd2], %r18;
	@%p7 bra 	$L__BB1_13;
	add.s32 	%r42, %r18, -1;
	mul.wide.u32 	%rd23, %r42, 8;
	add.s64 	%rd24, %rd1, %rd23;
	.pragma "used_bytes_mask 3";
	ld.global.u32 	%r43, [%rd3];
	ld.global.u32 	%r44, [%rd3+4];
	st.global.u32 	[%rd24], %r43;
	st.global.u32 	[%rd24+4], %r44;
$L__BB1_13:
	add.s32 	%r49, %r49, 4;
	setp.ne.s32 	%p8, %r49, 0;
	@%p8 bra 	$L__BB1_5;
$L__BB1_14:
	setp.eq.s32 	%p9, %r6, 0;
	@%p9 bra 	$L__BB1_19;
	neg.s32 	%r53, %r6;
$L__BB1_16:
	.pragma "nounroll";
	setp.eq.s16 	%p10, %rs2, 0;
	ld.global.u32 	%r45, [%rd2];
	add.s32 	%r22, %r45, %r5;
	st.global.u32 	[%rd2], %r22;
	@%p10 bra 	$L__BB1_18;
	add.s32 	%r46, %r22, -1;
	mul.wide.u32 	%rd25, %r46, 8;
	add.s64 	%rd26, %rd1, %rd25;
	.pragma "used_bytes_mask 3";
	ld.global.u32 	%r47, [%rd3];
	ld.global.u32 	%r48, [%rd3+4];
	st.global.u32 	[%rd26], %r47;
	st.global.u32 	[%rd26+4], %r48;
$L__BB1_18:
	add.s32 	%r53, %r53, 1;
	setp.ne.s32 	%p11, %r53, 0;
	@%p11 bra 	$L__BB1_16;
$L__BB1_19:
	ret;

}
	// .globl	_Z10ccol_decayP6neuron
.visible .entry _Z10ccol_decayP6neuron(
	.param .u64 .ptr .align 1 _Z10ccol_decayP6neuron_param_0
)
{
	.reg .pred 	%p<3>;
	.reg .b16 	%rs<4>;
	.reg .b32 	%r<5>;
	.reg .b64 	%rd<6>;

	ld.param.u64 	%rd2, [_Z10ccol_decayP6neuron_param_0];
	cvta.to.global.u64 	%rd3, %rd2;
	mov.u32 	%r1, %ntid.x;
	mov.u32 	%r2, %tid.x;
	mov.u32 	%r3, %ctaid.x;
	mad.lo.s32 	%r4, %r1, %r2, %r3;
	mul.wide.u32 	%rd4, %r4, 6;
	add.s64 	%rd5, %rd3, %rd4;
	add.s64 	%rd1, %rd5, 2;
	ld.global.u16 	%rs1, [%rd5+2];
	setp.lt.s16 	%p1, %rs1, 1;
	@%p1 bra 	$L__BB2_2;
	add.s16 	%rs3, %rs1, -1;
	st.global.u16 	[%rd1], %rs3;
	bra.uni 	$L__BB2_4;
$L__BB2_2:
	setp.gt.s16 	%p2, %rs1, -1;
	@%p2 bra 	$L__BB2_4;
	add.s16 	%rs2, %rs1, 1;
	st.global.u16 	[%rd1], %rs2;
$L__BB2_4:
	ret;

}
	// .globl	_Z9ccol_fireP6neuronP5spikeP7synapsePj
.visible .entry _Z9ccol_fireP6neuronP5spikeP7synapsePj(
	.param .u64 .ptr .align 1 _Z9ccol_fireP6neuronP5spikeP7synapsePj_param_0,
	.param .u64 .ptr .align 1 _Z9ccol_fireP6neuronP5spikeP7synapsePj_param_1,
	.param .u64 .ptr .align 1 _Z9ccol_fireP6neuronP5spikeP7synapsePj_param_2,
	.param .u64 .ptr .align 1 _Z9ccol_fireP6neuronP5spikeP7synapsePj_param_3
)
{
	.reg .pred 	%p<12>;
	.reg .b16 	%rs<6>;
	.reg .b32 	%r<87>;
	.reg .b64 	%rd<33>;

	ld.param.u64 	%rd3, [_Z9ccol_fireP6neuronP5spikeP7synapsePj_param_0];
	ld.param.u64 	%rd4, [_Z9ccol_fireP6neuronP5spikeP7synapsePj_param_1];
	ld.param.u64 	%rd5, [_Z9ccol_fireP6neuronP5spikeP7synapsePj_param_2];
	ld.param.u64 	%rd6, [_Z9ccol_fireP6neuronP5spikeP7synapsePj_param_3];
	cvta.to.global.u64 	%rd1, %rd4;
	cvta.to.global.u64 	%rd2, %rd6;
	cvta.to.global.u64 	%rd7, %rd3;
	cvta.to.global.u64 	%rd8, %rd5;
	mov.u32 	%r1, %ntid.x;
	mov.u32 	%r2, %tid.x;
	mov.u32 	%r3, %ctaid.x;
	mad.lo.s32 	%r33, %r1, %r2, %r3;
	mul.wide.u32 	%rd9, %r33, 12;
	add.s64 	%rd10, %rd8, %rd9;
	ld.global.u32 	%r34, [%rd10+4];
	mul.wide.u32 	%rd11, %r34, 6;
	add.s64 	%rd12, %rd7, %rd11;
	ld.global.s16 	%r35, [%rd12+2];
	ld.global.u8 	%r36, [%rd12];
	setp.le.s32 	%p1, %r35, %r36;
	@%p1 bra 	$L__BB3_2;
	shl.b32 	%r41, %r2, 2;
	mov.u32 	%r42, spikes_adds;
	add.s32 	%r43, %r42, %r41;
	mov.b32 	%r44, 1;
	st.shared.u32 	[%r43], %r44;
	bra.uni 	$L__BB3_3;
$L__BB3_2:
	shl.b32 	%r37, %r2, 2;
	mov.u32 	%r38, spikes_adds;
	add.s32 	%r39, %r38, %r37;
	mov.b32 	%r40, 0;
	st.shared.u32 	[%r39], %r40;
$L__BB3_3:
	bar.sync 	0;
	setp.ne.s32 	%p2, %r2, %r3;
	@%p2 bra 	$L__BB3_20;
	and.b32  	%r4, %r1, 3;
	setp.lt.u32 	%p3, %r1, 4;
	mov.b32 	%r86, 0;
	@%p3 bra 	$L__BB3_15;
	and.b32  	%r86, %r1, 2044;
	mov.u32 	%r48, spikes_adds;
	add.s32 	%r77, %r48, 8;
	and.b32  	%r49, %r1, -4;
	neg.s32 	%r79, %r49;
	mov.b32 	%r78, 1;
$L__BB3_6:
	ld.shared.u32 	%r50, [%r77+-8];
	ld.global.u32 	%r51, [%rd2];
	add.s32 	%r80, %r51, %r50;
	st.global.u32 	[%rd2], %r80;
	setp.eq.s32 	%p4, %r50, 0;
	@%p4 bra 	$L__BB3_8;
	add.s32 	%r52, %r80, -1;
	mul.wide.u32 	%rd13, %r52, 8;
	add.s64 	%rd14, %rd1, %rd13;
	mov.b16 	%rs1, 0;
	st.global.u16 	[%rd14], %rs1;
	ld.global.u32 	%r53, [%rd2];
	add.s32 	%r54, %r53, -1;
	mul.wide.u32 	%rd15, %r54, 8;
	add.s64 	%rd16, %rd1, %rd15;
	add.s32 	%r55, %r78, -1;
	st.global.u32 	[%rd16+4], %r55;
	ld.global.u32 	%r80, [%rd2];
$L__BB3_8:
	ld.shared.u32 	%r56, [%r77+-4];
	add.s32 	%r81, %r80, %r56;
	st.global.u32 	[%rd2], %r81;
	setp.eq.s32 	%p5, %r56, 0;
	@%p5 bra 	$L__BB3_10;
	add.s32 	%r57, %r81, -1;
	mul.wide.u32 	%rd17, %r57, 8;
	add.s64 	%rd18, %rd1, %rd17;
	mov.b16 	%rs2, 0;
	st.global.u16 	[%rd18], %rs2;
	ld.global.u32 	%r58, [%rd2];
	add.s32 	%r59, %r58, -1;
	mul.wide.u32 	%rd19, %r59, 8;
	add.s64 	%rd20, %rd1, %rd19;
	st.global.u32 	[%rd20+4], %r78;
	ld.global.u32 	%r81, [%rd2];
$L__BB3_10:
	ld.shared.u32 	%r60, [%r77];
	add.s32 	%r82, %r81, %r60;
	st.global.u32 	[%rd2], %r82;
	setp.eq.s32 	%p6, %r60, 0;
	@%p6 bra 	$L__BB3_12;
	add.s32 	%r61, %r78, 1;
	add.s32 	%r62, %r82, -1;
	mul.wide.u32 	%rd21, %r62, 8;
	add.s64 	%rd22, %rd1, %rd21;
	mov.b16 	%rs3, 0;
	st.global.u16 	[%rd22], %rs3;
	ld.global.u32 	%r63, [%rd2];
	add.s32 	%r64, %r63, -1;
	mul.wide.u32 	%rd23, %r64, 8;
	add.s64 	%rd24, %rd1, %rd23;
	st.global.u32 	[%rd24+4], %r61;
	ld.global.u32 	%r82, [%rd2];
$L__BB3_12:
	ld.shared.u32 	%r65, [%r77+4];
	add.s32 	%r19, %r82, %r65;
	st.global.u32 	[%rd2], %r19;
	setp.eq.s32 	%p7, %r65, 0;
	@%p7 bra 	$L__BB3_14;
	add.s32 	%r66, %r78, 2;
	add.s32 	%r67, %r19, -1;
	mul.wide.u32 	%rd25, %r67, 8;
	add.s64 	%rd26, %rd1, %rd25;
	mov.b16 	%rs4, 0;
	st.global.u16 	[%rd26], %rs4;
	ld.global.u32 	%r68, [%rd2];
	add.s32 	%r69, %r68, -1;
	mul.wide.u32 	%rd27, %r69, 8;
	add.s64 	%rd28, %rd1, %rd27;
	st.global.u32 	[%rd28+4], %r66;
$L__BB3_14:
	add.s32 	%r79, %r79, 4;
	add.s32 	%r78, %r78, 4;
	add.s32 	%r77, %r77, 16;
	setp.ne.s32 	%p8, %r79, 0;
	@%p8 bra 	$L__BB3_6;
$L__BB3_15:
	setp.eq.s32 	%p9, %r4, 0;
	@%p9 bra 	$L__BB3_20;
	shl.b32 	%r70, %r86, 2;
	mov.u32 	%r71, spikes_adds;
	add.s32 	%r85, %r71, %r70;
	neg.s32 	%r84, %r4;
$L__BB3_17:
	.pragma "nounroll";
	ld.shared.u32 	%r72, [%r85];
	ld.global.u32 	%r73, [%rd2];
	add.s32 	%r29, %r73, %r72;
	st.global.u32 	[%rd2], %r29;
	setp.eq.s32 	%p10, %r72, 0;
	@%p10 bra 	$L__BB3_19;
	add.s32 	%r74, %r29, -1;
	mul.wide.u32 	%rd29, %r74, 8;
	add.s64 	%rd30, %rd1, %rd29;
	mov.b16 	%rs5, 0;
	st.global.u16 	[%rd30], %rs5;
	ld.global.u32 	%r75, [%rd2];
	add.s32 	%r76, %r75, -1;
	mul.wide.u32 	%rd31, %r76, 8;
	add.s64 	%rd32, %rd1, %rd31;
	st.global.u32 	[%rd32+4], %r86;
$L__BB3_19:
	add.s32 	%r86, %r86, 1;
	add.s32 	%r85, %r85, 4;
	add.s32 	%r84, %r84, 1;
	setp.ne.s32 	%p11, %r84, 0;
	@%p11 bra 	$L__BB3_17;
$L__BB3_20:
	ret;

}
	// .globl	_Z10ccol_relaxP11corticolumn
.visible .entry _Z10ccol_relaxP11corticolumn(
	.param .u64 .ptr .align 1 _Z10ccol_relaxP11corticolumn_param_0
)
{
	.reg .pred 	%p<4>;
	.reg .b16 	%rs<6>;
	.reg .b32 	%r<7>;
	.reg .b64 	%rd<7>;

	ld.param.u64 	%rd2, [_Z10ccol_relaxP11corticolumn_param_0];
	cvta.to.global.u64 	%rd3, %rd2;
	ld.global.u64 	%rd4, [%rd3+8];
	cvta.to.global.u64 	%rd5, %rd4;
	mov.u32 	%r1, %ntid.x;
	mov.u32 	%r2, %tid.x;
	mov.u32 	%r3, %ctaid.x;
	mad.lo.s32 	%r4, %r1, %r2, %r3;
	mul.wide.u32 	%rd6, %r4, 6;
	add.s64 	%rd1, %rd5, %rd6;
	ld.global.s16 	%r5, [%rd1+2];
	ld.global.u8 	%r6, [%rd1];
	setp.le.s32 	%p1, %r5, %r6;
	@%p1 bra 	$L__BB4_3;
	mov.b16 	%rs4, -119;
	st.global.u16 	[%rd1+2], %rs4;
	ld.global.u16 	%rs1, [%rd1+4];
	setp.gt.u16 	%p3, %rs1, 4351;
	@%p3 bra 	$L__BB4_5;
	add.s16 	%rs5, %rs1, 51;
	st.global.u16 	[%rd1+4], %rs5;
	bra.uni 	$L__BB4_5;
$L__BB4_3:
	ld.global.u16 	%rs2, [%rd1+4];
	setp.eq.s16 	%p2, %rs2, 0;
	@%p2 bra 	$L__BB4_5;
	add.s16 	%rs3, %rs2, -1;
	st.global.u16 	[%rd1+4], %rs3;
$L__BB4_5:
	ret;

}


// ===== COMPILED SASS (sm_100) =====

	.target	sm_100

	.elftype	@"ET_EXEC"


//--------------------- .note.nv.tkinfo           --------------------------
	.section	.note.nv.tkinfo,"",@"SHT_NOTE"
	.sectionflags	@"SHF_NOTE_NV_TKINFO"
	.tkinfo
        /*0018*/ 	.word	0x00000002
        /*0030*/ 	.string	""
        /*0030*/ 	.string	"ptxas"
        /*0030*/ 	.string	"Cuda compilation tools, release 13.0, V13.0.88"
        /*0030*/ 	.string	"Build cuda_13.0.r13.0/compiler.36424714_0"
        /*0030*/ 	.string	"-arch sm_100 -m 64 "



//--------------------- .note.nv.cuinfo           --------------------------
	.section	.note.nv.cuinfo,"",@"SHT_NOTE"
	.sectionflags	@"SHF_NOTE_NV_CUINFO"
        /*0018*/ 	.short	0x0002
        /*001a*/ 	.short	0x0064
        /*001c*/ 	.short	0x0082
	.zero		2


//--------------------- .nv.info                  --------------------------
	.section	.nv.info,"",@"SHT_CUDA_INFO"
	.align	4


	//----- nvinfo : EIATTR_REGCOUNT
	.align		4
        /*0000*/ 	.byte	0x04, 0x2f
        /*0002*/ 	.short	(.L_1 - .L_0)
	.align		4
.L_0:
        /*0004*/ 	.word	index@(_Z14ccol_propagateP5spikeP7synapse)
        /*0008*/ 	.word	0x0000000a


	//----- nvinfo : EIATTR_FRAME_SIZE
	.align		4
.L_1:
        /*000c*/ 	.byte	0x04, 0x11
        /*000e*/ 	.short	(.L_3 - .L_2)
	.align		4
.L_2:
        /*0010*/ 	.word	index@(_Z14ccol_propagateP5spikeP7synapse)
        /*0014*/ 	.word	0x00000000


	//----- nvinfo : EIATTR_REGCOUNT
	.align		4
.L_3:
        /*0018*/ 	.byte	0x04, 0x2f
        /*001a*/ 	.short	(.L_5 - .L_4)
	.align		4
.L_4:
        /*001c*/ 	.word	index@(_Z14ccol_incrementP5spikeP7synapseP6neuronS0_Pj)
        /*0020*/ 	.word	0x0000001c


	//----- nvinfo : EIATTR_FRAME_SIZE
	.align		4
.L_5:
        /*0024*/ 	.byte	0x04, 0x11
        /*0026*/ 	.short	(.L_7 - .L_6)
	.align		4
.L_6:
        /*0028*/ 	.word	index@(_Z14ccol_incrementP5spikeP7synapseP6neuronS0_Pj)
        /*002c*/ 	.word	0x00000000


	//----- nvinfo : EIATTR_REGCOUNT
	.align		4
.L_7:
        /*0030*/ 	.byte	0x04, 0x2f
        /*0032*/ 	.short	(.L_9 - .L_8)
	.align		4
.L_8:
        /*0034*/ 	.word	index@(_Z10ccol_decayP6neuron)
        /*0038*/ 	.word	0x00000008


	//----- nvinfo : EIATTR_FRAME_SIZE
	.align		4
.L_9:
        /*003c*/ 	.byte	0x04, 0x11
        /*003e*/ 	.short	(.L_11 - .L_10)
	.align		4
.L_10:
        /*0040*/ 	.word	index@(_Z10ccol_decayP6neuron)
        /*0044*/ 	.word	0x00000000


	//----- nvinfo : EIATTR_REGCOUNT
	.align		4
.L_11:
        /*0048*/ 	.byte	0x04, 0x2f
        /*004a*/ 	.short	(.L_13 - .L_12)
	.align		4
.L_12:
        /*004c*/ 	.word	index@(_Z9ccol_fireP6neuronP5spikeP7synapsePj)
        /*0050*/ 	.word	0x00000016


	//----- nvinfo : EIATTR_FRAME_SIZE
	.align		4
.L_13:
        /*0054*/ 	.byte	0x04, 0x11
        /*0056*/ 	.short	(.L_15 - .L_14)
	.align		4
.L_14:
        /*0058*/ 	.word	index@(_Z9ccol_fireP6neuronP5spikeP7synapsePj)
        /*005c*/ 	.word	0x00000000


	//----- nvinfo : EIATTR_REGCOUNT
	.align		4
.L_15:
        /*0060*/ 	.byte	0x04, 0x2f
        /*0062*/ 	.short	(.L_17 - .L_16)
	.align		4
.L_16:
        /*0064*/ 	.word	index@(_Z10ccol_relaxP11corticolumn)
        /*0068*/ 	.word	0x0000000a


	//----- nvinfo : EIATTR_FRAME_SIZE
	.align		4
.L_17:
        /*006c*/ 	.byte	0x04, 0x11
        /*006e*/ 	.short	(.L_19 - .L_18)
	.align		4
.L_18:
        /*0070*/ 	.word	index@(_Z10ccol_relaxP11corticolumn)
        /*0074*/ 	.word	0x00000000


	//----- nvinfo : EIATTR_MIN_STACK_SIZE
	.align		4
.L_19:
        /*0078*/ 	.byte	0x04, 0x12
        /*007a*/ 	.short	(.L_21 - .L_20)
	.align		4
.L_20:
        /*007c*/ 	.word	index@(_Z10ccol_relaxP11corticolumn)
        /*0080*/ 	.word	0x00000000


	//----- nvinfo : EIATTR_MIN_STACK_SIZE
	.align		4
.L_21:
        /*0084*/ 	.byte	0x04, 0x12
        /*0086*/ 	.short	(.L_23 - .L_22)
	.align		4
.L_22:
        /*0088*/ 	.word	index@(_Z9ccol_fireP6neuronP5spikeP7synapsePj)
        /*008c*/ 	.word	0x00000000


	//----- nvinfo : EIATTR_MIN_STACK_SIZE
	.align		4
.L_23:
        /*0090*/ 	.byte	0x04, 0x12
        /*0092*/ 	.short	(.L_25 - .L_24)
	.align		4
.L_24:
        /*0094*/ 	.word	index@(_Z10ccol_decayP6neuron)
        /*0098*/ 	.word	0x00000000


	//----- nvinfo : EIATTR_MIN_STACK_SIZE
	.align		4
.L_25:
        /*009c*/ 	.byte	0x04, 0x12
        /*009e*/ 	.short	(.L_27 - .L_26)
	.align		4
.L_26:
        /*00a0*/ 	.word	index@(_Z14ccol_incrementP5spikeP7synapseP6neuronS0_Pj)
        /*00a4*/ 	.word	0x00000000


	//----- nvinfo : EIATTR_MIN_STACK_SIZE
	.align		4
.L_27:
        /*00a8*/ 	.byte	0x04, 0x12
        /*00aa*/ 	.short	(.L_29 - .L_28)
	.align		4
.L_28:
        /*00ac*/ 	.word	index@(_Z14ccol_propagateP5spikeP7synapse)
        /*00b0*/ 	.word	0x00000000
.L_29:


//--------------------- .nv.compat                --------------------------
	.section	.nv.compat,"",@"SHT_CUDA_COMPAT_INFO"
	.align	4
        /*0000*/ 	.byte	0x02, 0x09, 0x00, 0x00, 0x02, 0x02, 0x01, 0x00, 0x02, 0x05, 0x05, 0x00, 0x03, 0x07, 0x01, 0x01
        /*0010*/ 	.byte	0x02, 0x03, 0x00, 0x00, 0x02, 0x06, 0x01, 0x00, 0x04, 0x0b, 0x08, 0x00, 0x09, 0x00, 0x00, 0x00
        /*0020*/ 	.byte	0x00, 0x00, 0x00, 0x00


//--------------------- .nv.info._Z10ccol_relaxP11corticolumn --------------------------
	.section	.nv.info._Z10ccol_relaxP11corticolumn,"",@"SHT_CUDA_INFO"
	.sectionflags	@""
	.align	4


	//----- nvinfo : EIATTR_CUDA_API_VERSION
	.align		4
        /*0000*/ 	.byte	0x04, 0x37
        /*0002*/ 	.short	(.L_31 - .L_30)
.L_30:
        /*0004*/ 	.word	0x00000082


	//----- nvinfo : EIATTR_KPARAM_INFO
	.align		4
.L_31:
        /*0008*/ 	.byte	0x04, 0x17
        /*000a*/ 	.short	(.L_33 - .L_32)
.L_32:
        /*000c*/ 	.word	0x00000000
        /*0010*/ 	.short	0x0000
        /*0012*/ 	.short	0x0000
        /*0014*/ 	.byte	0x00, 0xf5, 0x21, 0x00


	//----- nvinfo : EIATTR_SPARSE_MMA_MASK
	.align		4
.L_33:
        /*0018*/ 	.byte	0x03, 0x50
        /*001a*/ 	.short	0x0000


	//----- nvinfo : EIATTR_MAXREG_COUNT
	.align		4
        /*001c*/ 	.byte	0x03, 0x1b
        /*001e*/ 	.short	0x00ff


	//----- nvinfo : EIATTR_MERCURY_ISA_VERSION
	.align		4
        /*0020*/ 	.byte	0x03, 0x5f
        /*0022*/ 	.short	0x0101


	//----- nvinfo : EIATTR_VRC_CTA_INIT_COUNT
	.align		4
        /*0024*/ 	.byte	0x02, 0x4a
	.zero		1
	.zero		1


	//----- nvinfo : EIATTR_EXIT_INSTR_OFFSETS
	.align		4
        /*0028*/ 	.byte	0x04, 0x1c
        /*002a*/ 	.short	(.L_35 - .L_34)


	//   ....[0]....
.L_34:
        /*002c*/ 	.word	0x00000110


	//   ....[1]....
        /*0030*/ 	.word	0x00000140


	//   ....[2]....
        /*0034*/ 	.word	0x00000170


	//   ....[3]....
        /*0038*/ 	.word	0x000001a0


	//----- nvinfo : EIATTR_CRS_STACK_SIZE
	.align		4
.L_35:
        /*003c*/ 	.byte	0x04, 0x1e
        /*003e*/ 	.short	(.L_37 - .L_36)
.L_36:
        /*0040*/ 	.word	0x00000000


	//----- nvinfo : EIATTR_CBANK_PARAM_SIZE
	.align		4
.L_37:
        /*0044*/ 	.byte	0x03, 0x19
        /*0046*/ 	.short	0x0008


	//----- nvinfo : EIATTR_PARAM_CBANK
	.align		4
        /*0048*/ 	.byte	0x04, 0x0a
        /*004a*/ 	.short	(.L_39 - .L_38)
	.align		4
.L_38:
        /*004c*/ 	.word	index@(.nv.constant0._Z10ccol_relaxP11corticolumn)
        /*0050*/ 	.short	0x0380
        /*0052*/ 	.short	0x0008


	//----- nvinfo : EIATTR_SW_WAR
	.align		4
.L_39:
        /*0054*/ 	.byte	0x04, 0x36
        /*0056*/ 	.short	(.L_41 - .L_40)
.L_40:
        /*0058*/ 	.word	0x00000008
.L_41:


//--------------------- .nv.info._Z9ccol_fireP6neuronP5spikeP7synapsePj --------------------------
	.section	.nv.info._Z9ccol_fireP6neuronP5spikeP7synapsePj,"",@"SHT_CUDA_INFO"
	.sectionflags	@""
	.align	4


	//----- nvinfo : EIATTR_CUDA_API_VERSION
	.align		4
        /*0000*/ 	.byte	0x04, 0x37
        /*0002*/ 	.short	(.L_43 - .L_42)
.L_42:
        /*0004*/ 	.word	0x00000082


	//----- nvinfo : EIATTR_KPARAM_INFO
	.align		4
.L_43:
        /*0008*/ 	.byte	0x04, 0x17
        /*000a*/ 	.short	(.L_45 - .L_44)
.L_44:
        /*000c*/ 	.word	0x00000000
        /*0010*/ 	.short	0x0003
        /*0012*/ 	.short	0x0018
        /*0014*/ 	.byte	0x00, 0xf5, 0x21, 0x00


	//----- nvinfo : EIATTR_KPARAM_INFO
	.align		4
.L_45:
        /*0018*/ 	.byte	0x04, 0x17
        /*001a*/ 	.short	(.L_47 - .L_46)
.L_46:
        /*001c*/ 	.word	0x00000000
        /*0020*/ 	.short	0x0002
        /*0022*/ 	.short	0x0010
        /*0024*/ 	.byte	0x00, 0xf5, 0x21, 0x00


	//----- nvinfo : EIATTR_KPARAM_INFO
	.align		4
.L_47:
        /*0028*/ 	.byte	0x04, 0x17
        /*002a*/ 	.short	(.L_49 - .L_48)
.L_48:
        /*002c*/ 	.word	0x00000000
        /*0030*/ 	.short	0x0001
        /*0032*/ 	.short	0x0008
        /*0034*/ 	.byte	0x00, 0xf5, 0x21, 0x00


	//----- nvinfo : EIATTR_KPARAM_INFO
	.align		4
.L_49:
        /*0038*/ 	.byte	0x04, 0x17
        /*003a*/ 	.short	(.L_51 - .L_50)
.L_50:
        /*003c*/ 	.word	0x00000000
        /*0040*/ 	.short	0x0000
        /*0042*/ 	.short	0x0000
        /*0044*/ 	.byte	0x00, 0xf5, 0x21, 0x00


	//----- nvinfo : EIATTR_SPARSE_MMA_MASK
	.align		4
.L_51:
        /*0048*/ 	.byte	0x03, 0x50
        /*004a*/ 	.short	0x0000


	//----- nvinfo : EIATTR_MAXREG_COUNT
	.align		4
        /*004c*/ 	.byte	0x03, 0x1b
        /*004e*/ 	.short	0x00ff


	//----- nvinfo : EIATTR_NUM_BARRIERS
	.align		4
        /*0050*/ 	.byte	0x02, 0x4c
        /*0052*/ 	.byte	0x01
	.zero		1


	//----- nvinfo : EIATTR_MERCURY_ISA_VERSION
	.align		4
        /*0054*/ 	.byte	0x03, 0x5f
        /*0056*/ 	.short	0x0101


	//----- nvinfo : EIATTR_VRC_CTA_INIT_COUNT
	.align		4
        /*0058*/ 	.byte	0x02, 0x4a
	.zero		1
	.zero		1


	//----- nvinfo : EIATTR_EXIT_INSTR_OFFSETS
	.align		4
        /*005c*/ 	.byte	0x04, 0x1c
        /*005e*/ 	.short	(.L_53 - .L_52)


	//   ....[0]....
.L_52:
        /*0060*/ 	.word	0x000001a0


	//   ....[1]....
        /*0064*/ 	.word	0x00000620


	//   ....[2]....
        /*0068*/ 	.word	0x000007b0


	//----- nvinfo : EIATTR_CBANK_PARAM_SIZE
	.align		4
.L_53:
        /*006c*/ 	.byte	0x03, 0x19
        /*006e*/ 	.short	0x0020


	//----- nvinfo : EIATTR_PARAM_CBANK
	.align		4
        /*0070*/ 	.byte	0x04, 0x0a
        /*0072*/ 	.short	(.L_55 - .L_54)
	.align		4
.L_54:
        /*0074*/ 	.word	index@(.nv.constant0._Z9ccol_fireP6neuronP5spikeP7synapsePj)
        /*0078*/ 	.short	0x0380
        /*007a*/ 	.short	0x0020


	//----- nvinfo : EIATTR_SW_WAR
	.align		4
.L_55:
        /*007c*/ 	.byte	0x04, 0x36
        /*007e*/ 	.short	(.L_57 - .L_56)
.L_56:
        /*0080*/ 	.word	0x00000008
.L_57:


//--------------------- .nv.info._Z10ccol_decayP6neuron --------------------------
	.section	.nv.info._Z10ccol_decayP6neuron,"",@"SHT_CUDA_INFO"
	.sectionflags	@""
	.align	4


	//----- nvinfo : EIATTR_CUDA_API_VERSION
	.align		4
        /*0000*/ 	.byte	0x04, 0x37
        /*0002*/ 	.short	(.L_59 - .L_58)
.L_58:
        /*0004*/ 	.word	0x00000082


	//----- nvinfo : EIATTR_KPARAM_INFO
	.align		4
.L_59:
        /*0008*/ 	.byte	0x04, 0x17
        /*000a*/ 	.short	(.L_61 - .L_60)
.L_60:
        /*000c*/ 	.word	0x00000000
        /*0010*/ 	.short	0x0000
        /*0012*/ 	.short	0x0000
        /*0014*/ 	.byte	0x00, 0xf5, 0x21, 0x00


	//----- nvinfo : EIATTR_SPARSE_MMA_MASK
	.align		4
.L_61:
        /*0018*/ 	.byte	0x03, 0x50
        /*001a*/ 	.short	0x0000


	//----- nvinfo : EIATTR_MAXREG_COUNT
	.align		4
        /*001c*/ 	.byte	0x03, 0x1b
        /*001e*/ 	.short	0x00ff


	//----- nvinfo : EIATTR_MERCURY_ISA_VERSION
	.align		4
        /*0020*/ 	.byte	0x03, 0x5f
        /*0022*/ 	.short	0x0101


	//----- nvinfo : EIATTR_VRC_CTA_INIT_COUNT
	.align		4
        /*0024*/ 	.byte	0x02, 0x4a
	.zero		1
	.zero		1


	//----- nvinfo : EIATTR_EXIT_INSTR_OFFSETS
	.align		4
        /*0028*/ 	.byte	0x04, 0x1c
        /*002a*/ 	.short	(.L_63 - .L_62)


	//   ....[0]....
.L_62:
        /*002c*/ 	.word	0x000000d0


	//   ....[1]....
        /*0030*/ 	.word	0x000000f0


	//   ....[2]....
        /*0034*/ 	.word	0x00000120


	//----- nvinfo : EIATTR_CBANK_PARAM_SIZE
	.align		4
.L_63:
        /*0038*/ 	.byte	0x03, 0x19
        /*003a*/ 	.short	0x0008


	//----- nvinfo : EIATTR_PARAM_CBANK
	.align		4
        /*003c*/ 	.byte	0x04, 0x0a
        /*003e*/ 	.short	(.L_65 - .L_64)
	.align		4
.L_64:
        /*0040*/ 	.word	index@(.nv.constant0._Z10ccol_decayP6neuron)
        /*0044*/ 	.short	0x0380
        /*0046*/ 	.short	0x0008


	//----- nvinfo : EIATTR_SW_WAR
	.align		4
.L_65:
        /*0048*/ 	.byte	0x04, 0x36
        /*004a*/ 	.short	(.L_67 - .L_66)
.L_66:
        /*004c*/ 	.word	0x00000008
.L_67:


//--------------------- .nv.info._Z14ccol_incrementP5spikeP7synapseP6neuronS0_Pj --------------------------
	.section	.nv.info._Z14ccol_incrementP5spikeP7synapseP6neuronS0_Pj,"",@"SHT_CUDA_INFO"
	.sectionflags	@""
	.align	4


	//----- nvinfo : EIATTR_CUDA_API_VERSION
	.align		4
        /*0000*/ 	.byte	0x04, 0x37
        /*0002*/ 	.short	(.L_69 - .L_68)
.L_68:
        /*0004*/ 	.word	0x00000082


	//----- nvinfo : EIATTR_KPARAM_INFO
	.align		4
.L_69:
        /*0008*/ 	.byte	0x04, 0x17
        /*000a*/ 	.short	(.L_71 - .L_70)
.L_70:
        /*000c*/ 	.word	0x00000000
        /*0010*/ 	.short	0x0004
        /*0012*/ 	.short	0x0020
        /*0014*/ 	.byte	0x00, 0xf5, 0x21, 0x00


	//----- nvinfo : EIATTR_KPARAM_INFO
	.align		4
.L_71:
        /*0018*/ 	.byte	0x04, 0x17
        /*001a*/ 	.short	(.L_73 - .L_72)
.L_72:
        /*001c*/ 	.word	0x00000000
        /*0020*/ 	.short	0x0003
        /*0022*/ 	.short	0x0018
        /*0024*/ 	.byte	0x00, 0xf5, 0x21, 0x00


	//----- nvinfo : EIATTR_KPARAM_INFO
	.align		4
.L_73:
        /*0028*/ 	.byte	0x04, 0x17
        /*002a*/ 	.short	(.L_75 - .L_74)
.L_74:
        /*002c*/ 	.word	0x00000000
        /*0030*/ 	.short	0x0002
        /*0032*/ 	.short	0x0010
        /*0034*/ 	.byte	0x00, 0xf5, 0x21, 0x00


	//----- nvinfo : EIATTR_KPARAM_INFO
	.align		4
.L_75:
        /*0038*/ 	.byte	0x04, 0x17
        /*003a*/ 	.short	(.L_77 - .L_76)
.L_76:
        /*003c*/ 	.word	0x00000000
        /*0040*/ 	.short	0x0001
        /*0042*/ 	.short	0x0008
        /*0044*/ 	.byte	0x00, 0xf5, 0x21, 0x00


	//----- nvinfo : EIATTR_KPARAM_INFO
	.align		4
.L_77:
        /*0048*/ 	.byte	0x04, 0x17
        /*004a*/ 	.short	(.L_79 - .L_78)
.L_78:
        /*004c*/ 	.word	0x00000000
        /*0050*/ 	.short	0x0000
        /*0052*/ 	.short	0x0000
        /*0054*/ 	.byte	0x00, 0xf5, 0x21, 0x00


	//----- nvinfo : EIATTR_SPARSE_MMA_MASK
	.align		4
.L_79:
        /*0058*/ 	.byte	0x03, 0x50
        /*005a*/ 	.short	0x0000


	//----- nvinfo : EIATTR_MAXREG_COUNT
	.align		4
        /*005c*/ 	.byte	0x03, 0x1b
        /*005e*/ 	.short	0x00ff


	//----- nvinfo : EIATTR_NUM_BARRIERS
	.align		4
        /*0060*/ 	.byte	0x02, 0x4c
        /*0062*/ 	.byte	0x01
	.zero		1


	//----- nvinfo : EIATTR_MERCURY_ISA_VERSION
	.align		4
        /*0064*/ 	.byte	0x03, 0x5f
        /*0066*/ 	.short	0x0101


	//----- nvinfo : EIATTR_UNUSED_LOAD_BYTE_OFFSET
	.align		4
        /*0068*/ 	.byte	0x04, 0x44
        /*006a*/ 	.short	(.L_81 - .L_80)


	//   ....[0]....
.L_80:
        /*006c*/ 	.word	0x00000300
        /*0070*/ 	.word	0x00000003


	//   ....[1]....
        /*0074*/ 	.word	0x000003c0
        /*0078*/ 	.word	0x00000003


	//   ....[2]....
        /*007c*/ 	.word	0x00000450
        /*0080*/ 	.word	0x00000003


	//   ....[3]....
        /*0084*/ 	.word	0x00000520
        /*0088*/ 	.word	0x00000003


	//   ....[4]....
        /*008c*/ 	.word	0x00000670
        /*0090*/ 	.word	0x00000003


	//----- nvinfo : EIATTR_VRC_CTA_INIT_COUNT
	.align		4
.L_81:
        /*0094*/ 	.byte	0x02, 0x4a
	.zero		1
	.zero		1


	//----- nvinfo : EIATTR_EXIT_INSTR_OFFSETS
	.align		4
        /*0098*/ 	.byte	0x04, 0x1c
        /*009a*/ 	.short	(.L_83 - .L_82)


	//   ....[0]....
.L_82:
        /*009c*/ 	.word	0x000001f0


	//   ....[1]....
        /*00a0*/ 	.word	0x000005b0


	//   ....[2]....
        /*00a4*/ 	.word	0x000006f0


	//----- nvinfo : EIATTR_CRS_STACK_SIZE
	.align		4
.L_83:
        /*00a8*/ 	.byte	0x04, 0x1e
        /*00aa*/ 	.short	(.L_85 - .L_84)
.L_84:
        /*00ac*/ 	.word	0x00000000


	//----- nvinfo : EIATTR_CBANK_PARAM_SIZE
	.align		4
.L_85:
        /*00b0*/ 	.byte	0x03, 0x19
        /*00b2*/ 	.short	0x0028


	//----- nvinfo : EIATTR_PARAM_CBANK
	.align		4
        /*00b4*/ 	.byte	0x04, 0x0a
        /*00b6*/ 	.short	(.L_87 - .L_86)
	.align		4
.L_86:
        /*00b8*/ 	.word	index@(.nv.constant0._Z14ccol_incrementP5spikeP7synapseP6neuronS0_Pj)
        /*00bc*/ 	.short	0x0380
        /*00be*/ 	.short	0x0028


	//----- nvinfo : EIATTR_SW_WAR
	.align		4
.L_87:
        /*00c0*/ 	.byte	0x04, 0x36
        /*00c2*/ 	.short	(.L_89 - .L_88)
.L_88:
        /*00c4*/ 	.word	0x00000008
.L_89:


//--------------------- .nv.info._Z14ccol_propagateP5spikeP7synapse --------------------------
	.section	.nv.info._Z14ccol_propagateP5spikeP7synapse,"",@"SHT_CUDA_INFO"
	.sectionflags	@""
	.align	4


	//----- nvinfo : EIATTR_CUDA_API_VERSION
	.align		4
        /*0000*/ 	.byte	0x04, 0x37
        /*0002*/ 	.short	(.L_91 - .L_90)
.L_90:
        /*0004*/ 	.word	0x00000082


	//----- nvinfo : EIATTR_KPARAM_INFO
	.align		4
.L_91:
        /*0008*/ 	.byte	0x04, 0x17
        /*000a*/ 	.short	(.L_93 - .L_92)
.L_92:
        /*000c*/ 	.word	0x00000000
        /*0010*/ 	.short	0x0001
        /*0012*/ 	.short	0x0008
        /*0014*/ 	.byte	0x00, 0xf5, 0x21, 0x00


	//----- nvinfo : EIATTR_KPARAM_INFO
	.align		4
.L_93:
        /*0018*/ 	.byte	0x04, 0x17
        /*001a*/ 	.short	(.L_95 - .L_94)
.L_94:
        /*001c*/ 	.word	0x00000000
        /*0020*/ 	.short	0x0000
        /*0022*/ 	.short	0x0000
        /*0024*/ 	.byte	0x00, 0xf5, 0x21, 0x00


	//----- nvinfo : EIATTR_SPARSE_MMA_MASK
	.align		4
.L_95:
        /*0028*/ 	.byte	0x03, 0x50
        /*002a*/ 	.short	0x0000


	//----- nvinfo : EIATTR_MAXREG_COUNT
	.align		4
        /*002c*/ 	.byte	0x03, 0x1b
        /*002e*/ 	.short	0x00ff


	//----- nvinfo : EIATTR_MERCURY_ISA_VERSION
	.align		4
        /*0030*/ 	.byte	0x03, 0x5f
        /*0032*/ 	.short	0x0101


	//----- nvinfo : EIATTR_VRC_CTA_INIT_COUNT
	.align		4
        /*0034*/ 	.byte	0x02, 0x4a
	.zero		1
	.zero		1


	//----- nvinfo : EIATTR_EXIT_INSTR_OFFSETS
	.align		4
        /*0038*/ 	.byte	0x04, 0x1c
        /*003a*/ 	.short	(.L_97 - .L_96)


	//   ....[0]....
.L_96:
        /*003c*/ 	.word	0x00000120


	//   ....[1]....
        /*0040*/ 	.word	0x00000140


	//   ....[2]....
        /*0044*/ 	.word	0x00000170


	//----- nvinfo : EIATTR_CBANK_PARAM_SIZE
	.align		4
.L_97:
        /*0048*/ 	.byte	0x03, 0x19
        /*004a*/ 	.short	0x0010


	//----- nvinfo : EIATTR_PARAM_CBANK
	.align		4
        /*004c*/ 	.byte	0x04, 0x0a
        /*004e*/ 	.short	(.L_99 - .L_98)
	.align		4
.L_98:
        /*0050*/ 	.word	index@(.nv.constant0._Z14ccol_propagateP5spikeP7synapse)
        /*0054*/ 	.short	0x0380
        /*0056*/ 	.short	0x0010


	//----- nvinfo : EIATTR_SW_WAR
	.align		4
.L_99:
        /*0058*/ 	.byte	0x04, 0x36
        /*005a*/ 	.short	(.L_101 - .L_100)
.L_100:
        /*005c*/ 	.word	0x00000008
.L_101:


//--------------------- .nv.callgraph             --------------------------
	.section	.nv.callgraph,"",@"SHT_CUDA_CALLGRAPH"
	.align	4
	.sectionentsize	8
	.align		4
        /*0000*/ 	.word	0x00000000
	.align		4
        /*0004*/ 	.word	0xffffffff
	.align		4
        /*0008*/ 	.word	0x00000000
	.align		4
        /*000c*/ 	.word	0xfffffffe
	.align		4
        /*0010*/ 	.word	0x00000000
	.align		4
        /*0014*/ 	.word	0xfffffffd
	.align		4
        /*0018*/ 	.word	0x00000000
	.align		4
        /*001c*/ 	.word	0xfffffffc


//--------------------- .text._Z10ccol_relaxP11corticolumn --------------------------
	.section	.text._Z10ccol_relaxP11corticolumn,"ax",@progbits
	.align	128
        .global         _Z10ccol_relaxP11corticolumn
        .type           _Z10ccol_relaxP11corticolumn,@function
        .size           _Z10ccol_relaxP11corticolumn,(.L_x_18 - _Z10ccol_relaxP11corticolumn)
        .other          _Z10ccol_relaxP11corticolumn,@"STO_CUDA_ENTRY STV_DEFAULT"
_Z10ccol_relaxP11corticolumn:
.text._Z10ccol_relaxP11corticolumn:
[----:B------:R-:W-:Y:S08]  /*0000*/  LDC R1, c[0x0][0x37c] ;  /* 0x0000df00ff017b82 */ /* 0x000ff00000000800 */
[----:B------:R-:W0:Y:S01]  /*0010*/  LDC.64 R4, c[0x0][0x380] ;  /* 0x0000e000ff047b82 */ /* 0x000e220000000a00 */
[----:B------:R-:W0:Y:S02]  /*0020*/  LDCU.64 UR4, c[0x0][0x358] ;  /* 0x00006b00ff0477ac */ /* 0x000e240008000a00 */
[----:B0-----:R-:W2:Y:S01]  /*0030*/  LDG.E.64 R2, desc[UR4][R4.64+0x8] ;  /* 0x0000080404027981 */ /* 0x001ea2000c1e1b00 */
[----:B------:R-:W0:Y:S01]  /*0040*/  LDCU UR6, c[0x0][0x360] ;  /* 0x00006c00ff0677ac */ /* 0x000e220008000800 */
[----:B------:R-:W0:Y:S01]  /*0050*/  S2R R7, SR_TID.X ;  /* 0x0000000000077919 */ /* 0x000e220000002100 */
[----:B------:R-:W0:Y:S02]  /*0060*/  S2R R0, SR_CTAID.X ;  /* 0x0000000000007919 */ /* 0x000e240000002500 */
[----:B0-----:R-:W-:-:S04]  /*0070*/  IMAD R7, R7, UR6, R0 ;  /* 0x0000000607077c24 */ /* 0x001fc8000f8e0200 */
[----:B--2---:R-:W-:-:S05]  /*0080*/  IMAD.WIDE.U32 R2, R7, 0x6, R2 ;  /* 0x0000000607027825 */ /* 0x004fca00078e0002 */
[----:B------:R-:W2:Y:S04]  /*0090*/  LDG.E.S16 R0, desc[UR4][R2.64+0x2] ;  /* 0x0000020402007981 */ /* 0x000ea8000c1e1700 */
[----:B------:R-:W2:Y:S02]  /*00a0*/  LDG.E.U8 R7, desc[UR4][R2.64] ;  /* 0x0000000402077981 */ /* 0x000ea4000c1e1100 */
[----:B--2---:R-:W-:-:S13]  /*00b0*/  ISETP.GT.AND P0, PT, R0, R7, PT ;  /* 0x000000070000720c */ /* 0x004fda0003f04270 */
[----:B------:R-:W-:Y:S05]  /*00c0*/  @!P0 BRA `(.L_x_0) ;  /* 0x0000000000208947 */ /* 0x000fea0003800000 */
[----:B------:R-:W2:Y:S01]  /*00d0*/  LDG.E.U16 R0, desc[UR4][R2.64+0x4] ;  /* 0x0000040402007981 */ /* 0x000ea2000c1e1500 */
[----:B------:R-:W-:-:S05]  /*00e0*/  IMAD.MOV.U32 R4, RZ, RZ, 0xff89 ;  /* 0x0000ff89ff047424 */ /* 0x000fca00078e00ff */
[----:B------:R0:W-:Y:S01]  /*00f0*/  STG.E.U16 desc[UR4][R2.64+0x2], R4 ;  /* 0x0000020402007986 */ /* 0x0001e2000c101504 */
[----:B--2---:R-:W-:-:S13]  /*0100*/  ISETP.GT.U32.AND P0, PT, R0, 0x10ff, PT ;  /* 0x000010ff0000780c */ /* 0x004fda0003f04070 */
[----:B0-----:R-:W-:Y:S05]  /*0110*/  @P0 EXIT ;  /* 0x000000000000094d */ /* 0x001fea0003800000 */
[----:B------:R-:W-:-:S05]  /*0120*/  IADD3 R5, PT, PT, R0, 0x33, RZ ;  /* 0x0000003300057810 */ /* 0x000fca0007ffe0ff */
[----:B------:R-:W-:Y:S01]  /*0130*/  STG.E.U16 desc[UR4][R2.64+0x4], R5 ;  /* 0x0000040502007986 */ /* 0x000fe2000c101504 */
[----:B------:R-:W-:Y:S05]  /*0140*/  EXIT ;  /* 0x000000000000794d */ /* 0x000fea0003800000 */
.L_x_0:
[----:B------:R-:W2:Y:S02]  /*0150*/  LDG.E.U16 R5, desc[UR4][R2.64+0x4] ;  /* 0x0000040402057981 */ /* 0x000ea4000c1e1500 */
[----:B--2---:R-:W-:-:S13]  /*0160*/  ISETP.NE.AND P0, PT, R5, RZ, PT ;  /* 0x000000ff0500720c */ /* 0x004fda0003f05270 */
[----:B------:R-:W-:Y:S05]  /*0170*/  @!P0 EXIT ;  /* 0x000000000000894d */ /* 0x000fea0003800000 */
[----:B------:R-:W-:-:S05]  /*0180*/  VIADD R5, R5, 0xffffffff ;  /* 0xffffffff05057836 */ /* 0x000fca0000000000 */
[----:B------:R-:W-:Y:S01]  /*0190*/  STG.E.U16 desc[UR4][R2.64+0x4], R5 ;  /* 0x0000040502007986 */ /* 0x000fe2000c101504 */
[----:B------:R-:W-:Y:S05]  /*01a0*/  EXIT ;  /* 0x000000000000794d */ /* 0x000fea0003800000 */
.L_x_1:
[----:B------:R-:W-:-:S00]  /*01b0*/  BRA `(.L_x_1) ;  /* 0xfffffffc00fc7947 */ /* 0x000fc0000383ffff */
[----:B------:R-:W-:-:S00]  /*01c0*/  NOP ;  /* 0x0000000000007918 */ /* 0x000fc00000000000 */
        /* <DEDUP_REMOVED lines=11> */
.L_x_18:


//--------------------- .text._Z9ccol_fireP6neuronP5spikeP7synapsePj --------------------------
	.section	.text._Z9ccol_fireP6neuronP5spikeP7synapsePj,"ax",@progbits
	.align	128
        .global         _Z9ccol_fireP6neuronP5spikeP7synapsePj
        .type           _Z9ccol_fireP6neuronP5spikeP7synapsePj,@function
        .size           _Z9ccol_fireP6neuronP5spikeP7synapsePj,(.L_x_19 - _Z9ccol_fireP6neuronP5spikeP7synapsePj)
        .other          _Z9ccol_fireP6neuronP5spikeP7synapsePj,@"STO_CUDA_ENTRY STV_DEFAULT"
_Z9ccol_fireP6neuronP5spikeP7synapsePj:
.text._Z9ccol_fireP6neuronP5spikeP7synapsePj:
[----:B------:R-:W-:Y:S01]  /*0000*/  LDC R1, c[0x0][0x37c] ;  /* 0x0000df00ff017b82 */ /* 0x000fe20000000800 */
[----:B------:R-:W0:Y:S07]  /*0010*/  S2R R9, SR_TID.X ;  /* 0x0000000000097919 */ /* 0x000e2e0000002100 */
[----:B------:R-:W1:Y:S01]  /*0020*/  LDC.64 R2, c[0x0][0x390] ;  /* 0x0000e400ff027b82 */ /* 0x000e620000000a00 */
[----:B------:R-:W0:Y:S01]  /*0030*/  LDCU UR7, c[0x0][0x360] ;  /* 0x00006c00ff0777ac */ /* 0x000e220008000800 */
[----:B------:R-:W0:Y:S01]  /*0040*/  S2R R8, SR_CTAID.X ;  /* 0x0000000000087919 */ /* 0x000e220000002500 */
[----:B------:R-:W2:Y:S01]  /*0050*/  LDCU.64 UR8, c[0x0][0x358] ;  /* 0x00006b00ff0877ac */ /* 0x000ea20008000a00 */
[----:B0-----:R-:W-:-:S04]  /*0060*/  IMAD R5, R9, UR7, R8 ;  /* 0x0000000709057c24 */ /* 0x001fc8000f8e0208 */
[----:B-1----:R-:W-:Y:S02]  /*0070*/  IMAD.WIDE.U32 R2, R5, 0xc, R2 ;  /* 0x0000000c05027825 */ /* 0x002fe400078e0002 */
[----:B------:R-:W0:Y:S04]  /*0080*/  LDC.64 R4, c[0x0][0x380] ;  /* 0x0000e000ff047b82 */ /* 0x000e280000000a00 */
[----:B--2---:R-:W0:Y:S04]  /*0090*/  LDG.E R3, desc[UR8][R2.64+0x4] ;  /* 0x0000040802037981 */ /* 0x004e28000c1e1900 */
[----:B------:R-:W1:Y:S01]  /*00a0*/  S2UR UR5, SR_CgaCtaId ;  /* 0x00000000000579c3 */ /* 0x000e620000008800 */
[----:B0-----:R-:W-:-:S05]  /*00b0*/  IMAD.WIDE.U32 R4, R3, 0x6, R4 ;  /* 0x0000000603047825 */ /* 0x001fca00078e0004 */
[----:B------:R-:W2:Y:S04]  /*00c0*/  LDG.E.S16 R0, desc[UR8][R4.64+0x2] ;  /* 0x0000020804007981 */ /* 0x000ea8000c1e1700 */
[----:B------:R-:W2:Y:S01]  /*00d0*/  LDG.E.U8 R7, desc[UR8][R4.64] ;  /* 0x0000000804077981 */ /* 0x000ea2000c1e1100 */
[----:B------:R-:W-:Y:S01]  /*00e0*/  UMOV UR4, 0x400 ;  /* 0x0000040000047882 */ /* 0x000fe20000000000 */
[----:B------:R-:W-:Y:S01]  /*00f0*/  ISETP.NE.AND P1, PT, R9, R8, PT ;  /* 0x000000080900720c */ /* 0x000fe20003f25270 */
[----:B-1----:R-:W-:Y:S01]  /*0100*/  ULEA UR4, UR5, UR4, 0x18 ;  /* 0x0000000405047291 */ /* 0x002fe2000f8ec0ff */
[----:B--2---:R-:W-:-:S13]  /*0110*/  ISETP.GT.AND P0, PT, R0, R7, PT ;  /* 0x000000070000720c */ /* 0x004fda0003f04270 */
[----:B------:R-:W-:Y:S01]  /*0120*/  @P0 MOV R6, UR4 ;  /* 0x0000000400060c02 */ /* 0x000fe20008000f00 */
[----:B------:R-:W-:-:S04]  /*0130*/  @P0 IMAD.MOV.U32 R3, RZ, RZ, 0x1 ;  /* 0x00000001ff030424 */ /* 0x000fc800078e00ff */
[----:B------:R-:W-:Y:S01]  /*0140*/  @P0 IMAD R0, R9, 0x4, R6 ;  /* 0x0000000409000824 */ /* 0x000fe200078e0206 */
[----:B------:R-:W-:-:S04]  /*0150*/  @!P0 MOV R6, UR4 ;  /* 0x0000000400068c02 */ /* 0x000fc80008000f00 */
[----:B------:R-:W-:Y:S01]  /*0160*/  @!P0 LEA R9, R9, R6, 0x2 ;  /* 0x0000000609098211 */ /* 0x000fe200078e10ff */
[----:B------:R0:W-:Y:S04]  /*0170*/  @P0 STS [R0], R3 ;  /* 0x0000000300000388 */ /* 0x0001e80000000800 */
[----:B------:R0:W-:Y:S01]  /*0180*/  @!P0 STS [R9], RZ ;  /* 0x000000ff09008388 */ /* 0x0001e20000000800 */
[----:B------:R-:W-:Y:S06]  /*0190*/  BAR.SYNC.DEFER_BLOCKING 0x0 ;  /* 0x0000000000007b1d */ /* 0x000fec0000010000 */
[----:B------:R-:W-:Y:S05]  /*01a0*/  @P1 EXIT ;  /* 0x000000000000194d */ /* 0x000fea0003800000 */
[----:B------:R-:W-:Y:S01]  /*01b0*/  UISETP.GE.U32.AND UP0, UPT, UR7, 0x4, UPT ;  /* 0x000000040700788c */ /* 0x000fe2000bf06070 */
[----:B0-----:R-:W-:Y:S01]  /*01c0*/  IMAD.MOV.U32 R0, RZ, RZ, RZ ;  /* 0x000000ffff007224 */ /* 0x001fe200078e00ff */
[----:B------:R-:W-:-:S07]  /*01d0*/  ULOP3.LUT UR4, UR7, 0x3, URZ, 0xc0, !UPT ;  /* 0x0000000307047892 */ /* 0x000fce000f8ec0ff */
[----:B------:R-:W-:Y:S05]  /*01e0*/  BRA.U !UP0, `(.L_x_2) ;  /* 0x0000000508087547 */ /* 0x000fea000b800000 */
[----:B------:R-:W0:Y:S01]  /*01f0*/  LDC.64 R2, c[0x0][0x398] ;  /* 0x0000e600ff027b82 */ /* 0x000e220000000a00 */
[----:B------:R-:W-:Y:S01]  /*0200*/  ULOP3.LUT UR6, UR7, 0x7fc, URZ, 0xc0, !UPT ;  /* 0x000007fc07067892 */ /* 0x000fe2000f8ec0ff */
[----:B------:R-:W-:Y:S01]  /*0210*/  IADD3 R5, PT, PT, R6, 0x8, RZ ;  /* 0x0000000806057810 */ /* 0x000fe20007ffe0ff */
[----:B------:R-:W-:Y:S01]  /*0220*/  ULOP3.LUT UR5, UR7, 0xfffffffc, URZ, 0xc0, !UPT ;  /* 0xfffffffc07057892 */ /* 0x000fe2000f8ec0ff */
[----:B------:R-:W-:-:S03]  /*0230*/  IMAD.MOV.U32 R4, RZ, RZ, 0x1 ;  /* 0x00000001ff047424 */ /* 0x000fc600078e00ff */
[----:B------:R-:W-:Y:S01]  /*0240*/  MOV R0, UR6 ;  /* 0x0000000600007c02 */ /* 0x000fe20008000f00 */
[----:B------:R-:W-:-:S12]  /*0250*/  UIADD3 UR5, UPT, UPT, -UR5, URZ, URZ ;  /* 0x000000ff05057290 */ /* 0x000fd8000fffe1ff */
.L_x_3:
[----:B0--3--:R-:W2:Y:S04]  /*0260*/  LDG.E R11, desc[UR8][R2.64] ;  /* 0x00000008020b7981 */ /* 0x009ea8000c1e1900 */
[----:B------:R-:W0:Y:S02]  /*0270*/  LDS.64 R6, [R5+-0x8] ;  /* 0xfffff80005067984 */ /* 0x000e240000000a00 */
[----:B0-----:R-:W-:-:S13]  /*0280*/  ISETP.NE.AND P0, PT, R6, RZ, PT ;  /* 0x000000ff0600720c */ /* 0x001fda0003f05270 */
[----:B------:R-:W0:Y:S08]  /*0290*/  @P0 LDC.64 R12, c[0x0][0x388] ;  /* 0x0000e200ff0c0b82 */ /* 0x000e300000000a00 */
[----:B------:R-:W1:Y:S01]  /*02a0*/  @P0 LDC.64 R8, c[0x0][0x398] ;  /* 0x0000e600ff080b82 */ /* 0x000e620000000a00 */
[----:B--2---:R-:W-:-:S05]  /*02b0*/  IMAD.IADD R6, R6, 0x1, R11 ;  /* 0x0000000106067824 */ /* 0x004fca00078e020b */
[----:B------:R-:W-:Y:S01]  /*02c0*/  @P0 IADD3 R11, PT, PT, R6, -0x1, RZ ;  /* 0xffffffff060b0810 */ /* 0x000fe20007ffe0ff */
[----:B------:R2:W-:Y:S04]  /*02d0*/  STG.E desc[UR8][R2.64], R6 ;  /* 0x0000000602007986 */ /* 0x0005e8000c101908 */
[----:B0-----:R-:W-:-:S05]  /*02e0*/  @P0 IMAD.WIDE.U32 R10, R11, 0x8, R12 ;  /* 0x000000080b0a0825 */ /* 0x001fca00078e000c */
[----:B------:R0:W-:Y:S04]  /*02f0*/  @P0 STG.E.U16 desc[UR8][R10.64], RZ ;  /* 0x000000ff0a000986 */ /* 0x0001e8000c101508 */
[----:B-1----:R-:W3:Y:S01]  /*0300*/  @P0 LDG.E R14, desc[UR8][R8.64] ;  /* 0x00000008080e0981 */ /* 0x002ee2000c1e1900 */
[----:B------:R-:W-:Y:S01]  /*0310*/  @P0 IADD3 R17, PT, PT, R4, -0x1, RZ ;  /* 0xffffffff04110810 */ /* 0x000fe20007ffe0ff */
[----:B---3--:R-:W-:-:S04]  /*0320*/  @P0 VIADD R15, R14, 0xffffffff ;  /* 0xffffffff0e0f0836 */ /* 0x008fc80000000000 */
[----:B------:R-:W-:-:S05]  /*0330*/  @P0 IMAD.WIDE.U32 R12, R15, 0x8, R12 ;  /* 0x000000080f0c0825 */ /* 0x000fca00078e000c */
[----:B------:R1:W-:Y:S04]  /*0340*/  @P0 STG.E desc[UR8][R12.64+0x4], R17 ;  /* 0x000004110c000986 */ /* 0x0003e8000c101908 */
[----:B--2---:R-:W2:Y:S01]  /*0350*/  @P0 LDG.E R6, desc[UR8][R8.64] ;  /* 0x0000000808060981 */ /* 0x004ea2000c1e1900 */
[----:B------:R-:W-:-:S13]  /*0360*/  ISETP.NE.AND P0, PT, R7, RZ, PT ;  /* 0x000000ff0700720c */ /* 0x000fda0003f05270 */
[----:B------:R-:W0:Y:S01]  /*0370*/  @P0 LDC.64 R14, c[0x0][0x388] ;  /* 0x0000e200ff0e0b82 */ /* 0x000e220000000a00 */
[----:B--2---:R-:W-:-:S05]  /*0380*/  IMAD.IADD R19, R6, 0x1, R7 ;  /* 0x0000000106137824 */ /* 0x004fca00078e0207 */
[----:B------:R-:W-:Y:S01]  /*0390*/  @P0 IADD3 R7, PT, PT, R19, -0x1, RZ ;  /* 0xffffffff13070810 */ /* 0x000fe20007ffe0ff */
[----:B------:R2:W-:Y:S04]  /*03a0*/  STG.E desc[UR8][R2.64], R19 ;  /* 0x0000001302007986 */ /* 0x0005e8000c101908 */
[----:B0-----:R-:W-:-:S05]  /*03b0*/  @P0 IMAD.WIDE.U32 R10, R7, 0x8, R14 ;  /* 0x00000008070a0825 */ /* 0x001fca00078e000e */
[----:B------:R-:W-:Y:S04]  /*03c0*/  @P0 STG.E.U16 desc[UR8][R10.64], RZ ;  /* 0x000000ff0a000986 */ /* 0x000fe8000c101508 */
[----:B------:R-:W3:Y:S02]  /*03d0*/  @P0 LDG.E R6, desc[UR8][R2.64] ;  /* 0x0000000802060981 */ /* 0x000ee4000c1e1900 */
[----:B---3--:R-:W-:-:S04]  /*03e0*/  @P0 VIADD R7, R6, 0xffffffff ;  /* 0xffffffff06070836 */ /* 0x008fc80000000000 */
[----:B-1----:R-:W-:Y:S02]  /*03f0*/  @P0 IMAD.WIDE.U32 R12, R7, 0x8, R14 ;  /* 0x00000008070c0825 */ /* 0x002fe400078e000e */
[----:B------:R-:W0:Y:S04]  /*0400*/  LDS.64 R6, [R5] ;  /* 0x0000000005067984 */ /* 0x000e280000000a00 */
[----:B------:R-:W-:Y:S04]  /*0410*/  @P0 STG.E desc[UR8][R12.64+0x4], R4 ;  /* 0x000004040c000986 */ /* 0x000fe8000c101908 */
[----:B--2---:R-:W2:Y:S01]  /*0420*/  @P0 LDG.E R19, desc[UR8][R2.64] ;  /* 0x0000000802130981 */ /* 0x004ea2000c1e1900 */
[----:B0-----:R-:W-:-:S13]  /*0430*/  ISETP.NE.AND P0, PT, R6, RZ, PT ;  /* 0x000000ff0600720c */ /* 0x001fda0003f05270 */
[----:B------:R-:W0:Y:S01]  /*0440*/  @P0 LDC.64 R14, c[0x0][0x388] ;  /* 0x0000e200ff0e0b82 */ /* 0x000e220000000a00 */
[----:B--2---:R-:W-:-:S05]  /*0450*/  IADD3 R6, PT, PT, R6, R19, RZ ;  /* 0x0000001306067210 */ /* 0x004fca0007ffe0ff */
[----:B------:R-:W-:Y:S01]  /*0460*/  @P0 VIADD R9, R6, 0xffffffff ;  /* 0xffffffff06090836 */ /* 0x000fe20000000000 */
[----:B------:R1:W-:Y:S03]  /*0470*/  STG.E desc[UR8][R2.64], R6 ;  /* 0x0000000602007986 */ /* 0x0003e6000c101908 */
[----:B0-----:R-:W-:-:S05]  /*0480*/  @P0 IMAD.WIDE.U32 R8, R9, 0x8, R14 ;  /* 0x0000000809080825 */ /* 0x001fca00078e000e */
[----:B------:R0:W-:Y:S04]  /*0490*/  @P0 STG.E.U16 desc[UR8][R8.64], RZ ;  /* 0x000000ff08000986 */ /* 0x0001e8000c101508 */
[----:B------:R-:W2:Y:S01]  /*04a0*/  @P0 LDG.E R10, desc[UR8][R2.64] ;  /* 0x00000008020a0981 */ /* 0x000ea2000c1e1900 */
[----:B------:R-:W-:Y:S01]  /*04b0*/  @P0 VIADD R17, R4, 0x1 ;  /* 0x0000000104110836 */ /* 0x000fe20000000000 */
[----:B--2---:R-:W-:-:S05]  /*04c0*/  @P0 IADD3 R11, PT, PT, R10, -0x1, RZ ;  /* 0xffffffff0a0b0810 */ /* 0x004fca0007ffe0ff */
[----:B------:R-:W-:-:S05]  /*04d0*/  @P0 IMAD.WIDE.U32 R10, R11, 0x8, R14 ;  /* 0x000000080b0a0825 */ /* 0x000fca00078e000e */
[----:B------:R2:W-:Y:S04]  /*04e0*/  @P0 STG.E desc[UR8][R10.64+0x4], R17 ;  /* 0x000004110a000986 */ /* 0x0005e8000c101908 */
[----:B-1----:R-:W3:Y:S01]  /*04f0*/  @P0 LDG.E R6, desc[UR8][R2.64] ;  /* 0x0000000802060981 */ /* 0x002ee2000c1e1900 */
[----:B------:R-:W-:-:S13]  /*0500*/  ISETP.NE.AND P0, PT, R7, RZ, PT ;  /* 0x000000ff0700720c */ /* 0x000fda0003f05270 */
[----:B------:R-:W1:Y:S01]  /*0510*/  @P0 LDC.64 R12, c[0x0][0x388] ;  /* 0x0000e200ff0c0b82 */ /* 0x000e620000000a00 */
[----:B---3--:R-:W-:-:S05]  /*0520*/  IADD3 R15, PT, PT, R6, R7, RZ ;  /* 0x00000007060f7210 */ /* 0x008fca0007ffe0ff */
[----:B------:R-:W-:Y:S01]  /*0530*/  @P0 VIADD R7, R15, 0xffffffff ;  /* 0xffffffff0f070836 */ /* 0x000fe20000000000 */
[----:B------:R3:W-:Y:S03]  /*0540*/  STG.E desc[UR8][R2.64], R15 ;  /* 0x0000000f02007986 */ /* 0x0007e6000c101908 */
[----:B-1----:R-:W-:-:S05]  /*0550*/  @P0 IMAD.WIDE.U32 R6, R7, 0x8, R12 ;  /* 0x0000000807060825 */ /* 0x002fca00078e000c */
[----:B------:R3:W-:Y:S04]  /*0560*/  @P0 STG.E.U16 desc[UR8][R6.64], RZ ;  /* 0x000000ff06000986 */ /* 0x0007e8000c101508 */
[----:B0-----:R-:W4:Y:S01]  /*0570*/  @P0 LDG.E R8, desc[UR8][R2.64] ;  /* 0x0000000802080981 */ /* 0x001f22000c1e1900 */
[C---:B--2---:R-:W-:Y:S01]  /*0580*/  @P0 VIADD R11, R4.reuse, 0x2 ;  /* 0x00000002040b0836 */ /* 0x044fe20000000000 */
[----:B------:R-:W-:Y:S01]  /*0590*/  UIADD3 UR5, UPT, UPT, UR5, 0x4, URZ ;  /* 0x0000000405057890 */ /* 0x000fe2000fffe0ff */
[----:B------:R-:W-:Y:S02]  /*05a0*/  IADD3 R5, PT, PT, R5, 0x10, RZ ;  /* 0x0000001005057810 */ /* 0x000fe40007ffe0ff */
[----:B------:R-:W-:Y:S01]  /*05b0*/  IADD3 R4, PT, PT, R4, 0x4, RZ ;  /* 0x0000000404047810 */ /* 0x000fe20007ffe0ff */
[----:B------:R-:W-:Y:S01]  /*05c0*/  UISETP.NE.AND UP0, UPT, UR5, URZ, UPT ;  /* 0x000000ff0500728c */ /* 0x000fe2000bf05270 */
[----:B----4-:R-:W-:-:S05]  /*05d0*/  @P0 IADD3 R9, PT, PT, R8, -0x1, RZ ;  /* 0xffffffff08090810 */ /* 0x010fca0007ffe0ff */
[----:B------:R-:W-:-:S05]  /*05e0*/  @P0 IMAD.WIDE.U32 R8, R9, 0x8, R12 ;  /* 0x0000000809080825 */ /* 0x000fca00078e000c */
[----:B------:R3:W-:Y:S01]  /*05f0*/  @P0 STG.E desc[UR8][R8.64+0x4], R11 ;  /* 0x0000040b08000986 */ /* 0x0007e2000c101908 */
[----:B------:R-:W-:Y:S05]  /*0600*/  BRA.U UP0, `(.L_x_3) ;  /* 0xfffffffd00147547 */ /* 0x000fea000b83ffff */
.L_x_2:
[----:B------:R-:W-:-:S13]  /*0610*/  ISETP.NE.AND P0, PT, RZ, UR4, PT ;  /* 0x00000004ff007c0c */ /* 0x000fda000bf05270 */
[----:B------:R-:W-:Y:S05]  /*0620*/  @!P0 EXIT ;  /* 0x000000000000894d */ /* 0x000fea0003800000 */
[----:B------:R-:W0:Y:S01]  /*0630*/  S2R R5, SR_CgaCtaId ;  /* 0x0000000000057919 */ /* 0x000e220000008800 */
[----:B---3--:R-:W1:Y:S01]  /*0640*/  LDC.64 R2, c[0x0][0x398] ;  /* 0x0000e600ff027b82 */ /* 0x008e620000000a00 */
[----:B------:R-:W-:Y:S01]  /*0650*/  MOV R4, 0x400 ;  /* 0x0000040000047802 */ /* 0x000fe20000000f00 */
[----:B------:R-:W-:-:S03]  /*0660*/  UIADD3 UR4, UPT, UPT, -UR4, URZ, URZ ;  /* 0x000000ff04047290 */ /* 0x000fc6000fffe1ff */
[----:B0-----:R-:W-:-:S05]  /*0670*/  LEA R5, R5, R4, 0x18 ;  /* 0x0000000405057211 */ /* 0x001fca00078ec0ff */
[----:B------:R-:W-:-:S07]  /*0680*/  IMAD R8, R0, 0x4, R5 ;  /* 0x0000000400087824 */ /* 0x000fce00078e0205 */
.L_x_4:
[----:B-1----:R-:W2:Y:S04]  /*0690*/  LDG.E R5, desc[UR8][R2.64] ;  /* 0x0000000802057981 */ /* 0x002ea8000c1e1900 */
[----:B------:R-:W0:Y:S02]  /*06a0*/  LDS R4, [R8] ;  /* 0x0000000008047984 */ /* 0x000e240000000800 */
[----:B0-----:R-:W-:-:S13]  /*06b0*/  ISETP.NE.AND P0, PT, R4, RZ, PT ;  /* 0x000000ff0400720c */ /* 0x001fda0003f05270 */
[----:B------:R-:W0:Y:S01]  /*06c0*/  @P0 LDC.64 R6, c[0x0][0x388] ;  /* 0x0000e200ff060b82 */ /* 0x000e220000000a00 */
[----:B--2---:R-:W-:-:S04]  /*06d0*/  IADD3 R11, PT, PT, R4, R5, RZ ;  /* 0x00000005040b7210 */ /* 0x004fc80007ffe0ff */
[----:B------:R-:W-:Y:S01]  /*06e0*/  @P0 IADD3 R5, PT, PT, R11, -0x1, RZ ;  /* 0xffffffff0b050810 */ /* 0x000fe20007ffe0ff */
[----:B------:R-:W-:Y:S04]  /*06f0*/  STG.E desc[UR8][R2.64], R11 ;  /* 0x0000000b02007986 */ /* 0x000fe8000c101908 */
[----:B0-----:R-:W-:-:S05]  /*0700*/  @P0 IMAD.WIDE.U32 R4, R5, 0x8, R6 ;  /* 0x0000000805040825 */ /* 0x001fca00078e0006 */
[----:B------:R-:W-:Y:S04]  /*0710*/  @P0 STG.E.U16 desc[UR8][R4.64], RZ ;  /* 0x000000ff04000986 */ /* 0x000fe8000c101508 */
[----:B------:R-:W2:Y:S01]  /*0720*/  @P0 LDG.E R9, desc[UR8][R2.64] ;  /* 0x0000000802090981 */ /* 0x000ea2000c1e1900 */
[----:B------:R-:W-:Y:S01]  /*0730*/  UIADD3 UR4, UPT, UPT, UR4, 0x1, URZ ;  /* 0x0000000104047890 */ /* 0x000fe2000fffe0ff */
[----:B------:R-:W-:-:S03]  /*0740*/  IADD3 R8, PT, PT, R8, 0x4, RZ ;  /* 0x0000000408087810 */ /* 0x000fc60007ffe0ff */
[----:B------:R-:W-:Y:S01]  /*0750*/  UISETP.NE.AND UP0, UPT, UR4, URZ, UPT ;  /* 0x000000ff0400728c */ /* 0x000fe2000bf05270 */
[----:B--2---:R-:W-:-:S04]  /*0760*/  @P0 VIADD R9, R9, 0xffffffff ;  /* 0xffffffff09090836 */ /* 0x004fc80000000000 */
[----:B------:R-:W-:-:S05]  /*0770*/  @P0 IMAD.WIDE.U32 R6, R9, 0x8, R6 ;  /* 0x0000000809060825 */ /* 0x000fca00078e0006 */
[----:B------:R0:W-:Y:S02]  /*0780*/  @P0 STG.E desc[UR8][R6.64+0x4], R0 ;  /* 0x0000040006000986 */ /* 0x0001e4000c101908 */
[----:B0-----:R-:W-:Y:S01]  /*0790*/  IADD3 R0, PT, PT, R0, 0x1, RZ ;  /* 0x0000000100007810 */ /* 0x001fe20007ffe0ff */
[----:B------:R-:W-:Y:S06]  /*07a0*/  BRA.U UP0, `(.L_x_4) ;  /* 0xfffffffd00b87547 */ /* 0x000fec000b83ffff */
[----:B------:R-:W-:Y:S05]  /*07b0*/  EXIT ;  /* 0x000000000000794d */ /* 0x000fea0003800000 */
.L_x_5:
        /* <DEDUP_REMOVED lines=12> */
.L_x_19:


//--------------------- .text._Z10ccol_decayP6neuron --------------------------
	.section	.text._Z10ccol_decayP6neuron,"ax",@progbits
	.align	128
        .global         _Z10ccol_decayP6neuron
        .type           _Z10ccol_decayP6neuron,@function
        .size           _Z10ccol_decayP6neuron,(.L_x_20 - _Z10ccol_decayP6neuron)
        .other          _Z10ccol_decayP6neuron,@"STO_CUDA_ENTRY STV_DEFAULT"
_Z10ccol_decayP6neuron:
.text._Z10ccol_decayP6neuron:
[----:B------:R-:W-:Y:S01]  /*0000*/  LDC R1, c[0x0][0x37c] ;  /* 0x0000df00ff017b82 */ /* 0x000fe20000000800 */
[----:B------:R-:W0:Y:S07]  /*0010*/  S2R R5, SR_TID.X ;  /* 0x0000000000057919 */ /* 0x000e2e0000002100 */
[----:B------:R-:W1:Y:S01]  /*0020*/  LDC.64 R2, c[0x0][0x380] ;  /* 0x0000e000ff027b82 */ /* 0x000e620000000a00 */
[----:B------:R-:W0:Y:S01]  /*0030*/  LDCU UR6, c[0x0][0x360] ;  /* 0x00006c00ff0677ac */ /* 0x000e220008000800 */
[----:B------:R-:W0:Y:S01]  /*0040*/  S2R R0, SR_CTAID.X ;  /* 0x0000000000007919 */ /* 0x000e220000002500 */
[----:B------:R-:W2:Y:S01]  /*0050*/  LDCU.64 UR4, c[0x0][0x358] ;  /* 0x00006b00ff0477ac */ /* 0x000ea20008000a00 */
[----:B0-----:R-:W-:-:S04]  /*0060*/  IMAD R5, R5, UR6, R0 ;  /* 0x0000000605057c24 */ /* 0x001fc8000f8e0200 */
[----:B-1----:R-:W-:-:S05]  /*0070*/  IMAD.WIDE.U32 R2, R5, 0x6, R2 ;  /* 0x0000000605027825 */ /* 0x002fca00078e0002 */
[----:B--2---:R-:W2:Y:S02]  /*0080*/  LDG.E.U16 R0, desc[UR4][R2.64+0x2] ;  /* 0x0000020402007981 */ /* 0x004ea4000c1e1500 */
[----:B--2---:R-:W-:-:S04]  /*0090*/  PRMT R4, R0, 0x9910, RZ ;  /* 0x0000991000047816 */ /* 0x004fc800000000ff */
[----:B------:R-:W-:-:S13]  /*00a0*/  ISETP.GE.AND P0, PT, R4, 0x1, PT ;  /* 0x000000010400780c */ /* 0x000fda0003f06270 */
[----:B------:R-:W-:-:S05]  /*00b0*/  @P0 VIADD R5, R0, 0xffffffff ;  /* 0xffffffff00050836 */ /* 0x000fca0000000000 */
[----:B------:R0:W-:Y:S01]  /*00c0*/  @P0 STG.E.U16 desc[UR4][R2.64+0x2], R5 ;  /* 0x0000020502000986 */ /* 0x0001e2000c101504 */
[----:B------:R-:W-:Y:S05]  /*00d0*/  @P0 EXIT ;  /* 0x000000000000094d */ /* 0x000fea0003800000 */
[----:B------:R-:W-:-:S13]  /*00e0*/  ISETP.GT.AND P0, PT, R4, -0x1, PT ;  /* 0xffffffff0400780c */ /* 0x000fda0003f04270 */
[----:B------:R-:W-:Y:S05]  /*00f0*/  @P0 EXIT ;  /* 0x000000000000094d */ /* 0x000fea0003800000 */
[----:B0-----:R-:W-:-:S05]  /*0100*/  IADD3 R5, PT, PT, R0, 0x1, RZ ;  /* 0x0000000100057810 */ /* 0x001fca0007ffe0ff */
[----:B------:R-:W-:Y:S01]  /*0110*/  STG.E.U16 desc[UR4][R2.64+0x2], R5 ;  /* 0x0000020502007986 */ /* 0x000fe2000c101504 */
[----:B------:R-:W-:Y:S05]  /*0120*/  EXIT ;  /* 0x000000000000794d */ /* 0x000fea0003800000 */
.L_x_6:
        /* <DEDUP_REMOVED lines=13> */
.L_x_20:


//--------------------- .text._Z14ccol_incrementP5spikeP7synapseP6neuronS0_Pj --------------------------
	.section	.text._Z14ccol_incrementP5spikeP7synapseP6neuronS0_Pj,"ax",@progbits
	.align	128
        .global         _Z14ccol_incrementP5spikeP7synapseP6neuronS0_Pj
        .type           _Z14ccol_incrementP5spikeP7synapseP6neuronS0_Pj,@function
        .size           _Z14ccol_incrementP5spikeP7synapseP6neuronS0_Pj,(.L_x_21 - _Z14ccol_incrementP5spikeP7synapseP6neuronS0_Pj)
        .other          _Z14ccol_incrementP5spikeP7synapseP6neuronS0_Pj,@"STO_CUDA_ENTRY STV_DEFAULT"
_Z14ccol_incrementP5spikeP7synapseP6neuronS0_Pj:
.text._Z14ccol_incrementP5spikeP7synapseP6neuronS0_Pj:
        /* <DEDUP_REMOVED lines=8> */
[----:B--2---:R-:W2:Y:S01]  /*0080*/  LDG.E.U16 R0, desc[UR6][R2.64] ;  /* 0x0000000602007981 */ /* 0x004ea2000c1e1500 */
[----:B------:R-:W-:Y:S01]  /*0090*/  BSSY.RECONVERGENT B0, `(.L_x_7) ;  /* 0x000000e000007945 */ /* 0x000fe20003800200 */
[----:B--2---:R-:W-:-:S04]  /*00a0*/  PRMT R0, R0, 0x9910, RZ ;  /* 0x0000991000007816 */ /* 0x004fc800000000ff */
[----:B------:R-:W-:Y:S01]  /*00b0*/  ISETP.NE.AND P0, PT, R0, -0x1, PT ;  /* 0xffffffff0000780c */ /* 0x000fe20003f05270 */
[----:B------:R-:W-:-:S12]  /*00c0*/  IMAD.MOV.U32 R0, RZ, RZ, 0x1 ;  /* 0x00000001ff007424 */ /* 0x000fd800078e00ff */
[----:B------:R-:W-:Y:S05]  /*00d0*/  @P0 BRA `(.L_x_8) ;  /* 0x0000000000240947 */ /* 0x000fea0003800000 */
[----:B------:R-:W2:Y:S01]  /*00e0*/  LDG.E R7, desc[UR6][R2.64+0x4] ;  /* 0x0000040602077981 */ /* 0x000ea2000c1e1900 */
[----:B------:R-:W2:Y:S02]  /*00f0*/  LDC.64 R4, c[0x0][0x388] ;  /* 0x0000e200ff047b82 */ /* 0x000ea40000000a00 */
[----:B--2---:R-:W-:-:S06]  /*0100*/  IMAD.WIDE.U32 R4, R7, 0xc, R4 ;  /* 0x0000000c07047825 */ /* 0x004fcc00078e0004 */
[----:B------:R-:W0:Y:S01]  /*0110*/  LDC.64 R6, c[0x0][0x390] ;  /* 0x0000e400ff067b82 */ /* 0x000e220000000a00 */
[----:B------:R-:W0:Y:S04]  /*0120*/  LDG.E R9, desc[UR6][R4.64+0x8] ;  /* 0x0000080604097981 */ /* 0x000e28000c1e1900 */
[----:B------:R-:W2:Y:S01]  /*0130*/  LDG.E.S8 R11, desc[UR6][R4.64+0x1] ;  /* 0x00000106040b7981 */ /* 0x000ea2000c1e1300 */
[----:B0-----:R-:W-:-:S05]  /*0140*/  IMAD.WIDE.U32 R6, R9, 0x6, R6 ;  /* 0x0000000609067825 */ /* 0x001fca00078e0006 */
[----:B--2---:R0:W-:Y:S01]  /*0150*/  REDG.E.ADD.STRONG.GPU desc[UR6][R6.64+0x2], R11 ;  /* 0x0000020b0600798e */ /* 0x0041e2000c12e106 */
[----:B------:R-:W-:-:S07]  /*0160*/  PRMT R0, RZ, 0x7610, R0 ;  /* 0x00007610ff007816 */ /* 0x000fce0000000000 */
.L_x_8:
[----:B------:R-:W-:Y:S05]  /*0170*/  BSYNC.RECONVERGENT B0 ;  /* 0x0000000000007941 */ /* 0x000fea0003800200 */
.L_x_7:
[----:B------:R-:W1:Y:S01]  /*0180*/  S2UR UR5, SR_CgaCtaId ;  /* 0x00000000000579c3 */ /* 0x000e620000008800 */
[----:B------:R-:W-:Y:S01]  /*0190*/  UMOV UR4, 0x400 ;  /* 0x0000040000047882 */ /* 0x000fe20000000000 */
[----:B------:R-:W-:Y:S01]  /*01a0*/  ISETP.NE.AND P0, PT, R8, R13, PT ;  /* 0x0000000d0800720c */ /* 0x000fe20003f05270 */
[----:B-1----:R-:W-:-:S06]  /*01b0*/  ULEA UR4, UR5, UR4, 0x18 ;  /* 0x0000000405047291 */ /* 0x002fcc000f8ec0ff */
[----:B------:R-:W-:-:S05]  /*01c0*/  LEA R5, R8, UR4, 0x1 ;  /* 0x0000000408057c11 */ /* 0x000fca000f8e08ff */
[----:B------:R1:W-:Y:S01]  /*01d0*/  STS.U16 [R5], R0 ;  /* 0x0000000005007388 */ /* 0x0003e20000000400 */
[----:B------:R-:W-:Y:S06]  /*01e0*/  BAR.SYNC.DEFER_BLOCKING 0x0 ;  /* 0x0000000000007b1d */ /* 0x000fec0000010000 */
[----:B------:R-:W-:Y:S05]  /*01f0*/  @P0 EXIT ;  /* 0x000000000000094d */ /* 0x000fea0003800000 */
[----:B------:R-:W1:Y:S01]  /*0200*/  LDS.U16 R4, [R5] ;  /* 0x0000000005047984 */ /* 0x000e620000000400 */
[----:B------:R-:W-:Y:S02]  /*0210*/  UISETP.GE.U32.AND UP0, UPT, UR8, 0x4, UPT ;  /* 0x000000040800788c */ /* 0x000fe4000bf06070 */
[----:B------:R-:W-:Y:S01]  /*0220*/  ULOP3.LUT UR5, UR8, 0x3, URZ, 0xc0, !UPT ;  /* 0x0000000308057892 */ /* 0x000fe2000f8ec0ff */
[----:B-1----:R-:W-:-:S06]  /*0230*/  PRMT R0, R4, 0x9910, RZ ;  /* 0x0000991004007816 */ /* 0x002fcc00000000ff */
[----:B------:R-:W-:Y:S05]  /*0240*/  BRA.U !UP0, `(.L_x_9) ;  /* 0x0000000108d47547 */ /* 0x000fea000b800000 */
[----:B0-----:R-:W0:Y:S01]  /*0250*/  LDC.64 R6, c[0x0][0x3a0] ;  /* 0x0000e800ff067b82 */ /* 0x001e220000000a00 */
[----:B------:R-:W-:Y:S01]  /*0260*/  ULOP3.LUT UR4, UR8, 0xfffffffc, URZ, 0xc0, !UPT ;  /* 0xfffffffc08047892 */ /* 0x000fe2000f8ec0ff */
[C---:B------:R-:W-:Y:S02]  /*0270*/  ISETP.NE.AND P0, PT, R4.reuse, RZ, PT ;  /* 0x000000ff0400720c */ /* 0x040fe40003f05270 */
[----:B------:R-:W-:Y:S01]  /*0280*/  ISETP.NE.AND P1, PT, R4, RZ, PT ;  /* 0x000000ff0400720c */ /* 0x000fe20003f25270 */
[----:B------:R-:W-:-:S03]  /*0290*/  UIADD3 UR4, UPT, UPT, -UR4, URZ, URZ ;  /* 0x000000ff04047290 */ /* 0x000fc6000fffe1ff */
[----:B------:R-:W1:Y:S09]  /*02a0*/  LDC.64 R8, c[0x0][0x398] ;  /* 0x0000e600ff087b82 */ /* 0x000e720000000a00 */
.L_x_12:
[----:B0-2---:R-:W2:Y:S01]  /*02b0*/  LDG.E R5, desc[UR6][R6.64] ;  /* 0x0000000606057981 */ /* 0x005ea2000c1e1900 */
[----:B------:R-:W0:Y:S08]  /*02c0*/  @P0 LDC.64 R10, c[0x0][0x398] ;  /* 0x0000e600ff0a0b82 */ /* 0x000e300000000a00 */
[----:B------:R-:W3:Y:S01]  /*02d0*/  @P0 LDC.64 R14, c[0x0][0x3a0] ;  /* 0x0000e800ff0e0b82 */ /* 0x000ee20000000a00 */
[----:B--2---:R-:W-:-:S05]  /*02e0*/  IADD3 R5, PT, PT, R0, R5, RZ ;  /* 0x0000000500057210 */ /* 0x004fca0007ffe0ff */
[----:B------:R3:W-:Y:S04]  /*02f0*/  STG.E desc[UR6][R6.64], R5 ;  /* 0x0000000506007986 */ /* 0x0007e8000c101906 */
[----:B------:R-:W2:Y:S04]  /*0300*/  @P0 LDG.E R17, desc[UR6][R2.64] ;  /* 0x0000000602110981 */ /* 0x000ea8000c1e1900 */
[----:B------:R-:W4:Y:S01]  /*0310*/  @P0 LDG.E R19, desc[UR6][R2.64+0x4] ;  /* 0x0000040602130981 */ /* 0x000f22000c1e1900 */
[----:B------:R-:W-:-:S04]  /*0320*/  @P0 VIADD R13, R5, 0xffffffff ;  /* 0xffffffff050d0836 */ /* 0x000fc80000000000 */
[----:B0-----:R-:W-:-:S05]  /*0330*/  @P0 IMAD.WIDE.U32 R10, R13, 0x8, R10 ;  /* 0x000000080d0a0825 */ /* 0x001fca00078e000a */
[----:B--2---:R-:W-:Y:S04]  /*0340*/  @P0 STG.E desc[UR6][R10.64], R17 ;  /* 0x000000110a000986 */ /* 0x004fe8000c101906 */
[----:B----4-:R0:W-:Y:S04]  /*0350*/  @P0 STG.E desc[UR6][R10.64+0x4], R19 ;  /* 0x000004130a000986 */ /* 0x0101e8000c101906 */
[----:B---3--:R-:W2:Y:S01]  /*0360*/  @P0 LDG.E R5, desc[UR6][R14.64] ;  /* 0x000000060e050981 */ /* 0x008ea2000c1e1900 */
[----:B------:R-:W-:-:S13]  /*0370*/  PLOP3.LUT P0, PT, P1, PT, PT, 0x80, 0x8 ;  /* 0x000000000008781c */ /* 0x000fda0000f0f070 */
[----:B------:R-:W3:Y:S08]  /*0380*/  @P0 LDC.64 R12, c[0x0][0x398] ;  /* 0x0000e600ff0c0b82 */ /* 0x000ef00000000a00 */
[----:B0-----:R-:W0:Y:S01]  /*0390*/  @P0 LDC.64 R10, c[0x0][0x398] ;  /* 0x0000e600ff0a0b82 */ /* 0x001e220000000a00 */
[----:B--2---:R-:W-:-:S05]  /*03a0*/  IADD3 R5, PT, PT, R0, R5, RZ ;  /* 0x0000000500057210 */ /* 0x004fca0007ffe0ff */
[----:B------:R2:W-:Y:S04]  /*03b0*/  STG.E desc[UR6][R6.64], R5 ;  /* 0x0000000506007986 */ /* 0x0005e8000c101906 */
[----:B------:R-:W4:Y:S04]  /*03c0*/  @P0 LDG.E R23, desc[UR6][R2.64] ;  /* 0x0000000602170981 */ /* 0x000f28000c1e1900 */
[----:B------:R-:W5:Y:S01]  /*03d0*/  @P0 LDG.E R25, desc[UR6][R2.64+0x4] ;  /* 0x0000040602190981 */ /* 0x000f62000c1e1900 */
[----:B------:R-:W-:-:S04]  /*03e0*/  @P0 VIADD R21, R5, 0xffffffff ;  /* 0xffffffff05150836 */ /* 0x000fc80000000000 */
[----:B---3--:R-:W-:-:S05]  /*03f0*/  @P0 IMAD.WIDE.U32 R12, R21, 0x8, R12 ;  /* 0x00000008150c0825 */ /* 0x008fca00078e000c */
[----:B----4-:R-:W-:Y:S04]  /*0400*/  @P0 STG.E desc[UR6][R12.64], R23 ;  /* 0x000000170c000986 */ /* 0x010fe8000c101906 */
[----:B-----5:R-:W-:Y:S04]  /*0410*/  @P0 STG.E desc[UR6][R12.64+0x4], R25 ;  /* 0x000004190c000986 */ /* 0x020fe8000c101906 */
[----:B--2---:R-:W2:Y:S02]  /*0420*/  @P0 LDG.E R5, desc[UR6][R6.64] ;  /* 0x0000000606050981 */ /* 0x004ea4000c1e1900 */
[----:B--2---:R-:W-:-:S05]  /*0430*/  IADD3 R15, PT, PT, R0, R5, RZ ;  /* 0x00000005000f7210 */ /* 0x004fca0007ffe0ff */
[----:B------:R2:W-:Y:S04]  /*0440*/  STG.E desc[UR6][R6.64], R15 ;  /* 0x0000000f06007986 */ /* 0x0005e8000c101906 */
[----:B------:R-:W3:Y:S04]  /*0450*/  @P0 LDG.E R17, desc[UR6][R2.64] ;  /* 0x0000000602110981 */ /* 0x000ee8000c1e1900 */
[----:B------:R-:W4:Y:S01]  /*0460*/  @P0 LDG.E R19, desc[UR6][R2.64+0x4] ;  /* 0x0000040602130981 */ /* 0x000f22000c1e1900 */
[----:B------:R-:W-:-:S04]  /*0470*/  @P0 VIADD R5, R15, 0xffffffff ;  /* 0xffffffff0f050836 */ /* 0x000fc80000000000 */
[----:B0-----:R-:W-:-:S05]  /*0480*/  @P0 IMAD.WIDE.U32 R10, R5, 0x8, R10 ;  /* 0x00000008050a0825 */ /* 0x001fca00078e000a */
[----:B---3--:R0:W-:Y:S04]  /*0490*/  @P0 STG.E desc[UR6][R10.64], R17 ;  /* 0x000000110a000986 */ /* 0x0081e8000c101906 */
[----:B----4-:R0:W-:Y:S04]  /*04a0*/  @P0 STG.E desc[UR6][R10.64+0x4], R19 ;  /* 0x000004130a000986 */ /* 0x0101e8000c101906 */
[----:B--2---:R-:W2:Y:S01]  /*04b0*/  @P0 LDG.E R15, desc[UR6][R6.64] ;  /* 0x00000006060f0981 */ /* 0x004ea2000c1e1900 */
[----:B------:R-:W-:Y:S01]  /*04c0*/  UIADD3 UR4, UPT, UPT, UR4, 0x4, URZ ;  /* 0x0000000404047890 */ /* 0x000fe2000fffe0ff */
[----:B------:R-:W-:Y:S03]  /*04d0*/  BSSY.RECONVERGENT B0, `(.L_x_10) ;  /* 0x000000b000007945 */ /* 0x000fe60003800200 */
[----:B------:R-:W-:Y:S01]  /*04e0*/  UISETP.NE.AND UP0, UPT, UR4, URZ, UPT ;  /* 0x000000ff0400728c */ /* 0x000fe2000bf05270 */
[----:B--2---:R-:W-:-:S05]  /*04f0*/  IADD3 R21, PT, PT, R0, R15, RZ ;  /* 0x0000000f00157210 */ /* 0x004fca0007ffe0ff */
[----:B------:R0:W-:Y:S01]  /*0500*/  STG.E desc[UR6][R6.64], R21 ;  /* 0x0000001506007986 */ /* 0x0001e2000c101906 */
[----:B------:R-:W-:Y:S05]  /*0510*/  @!P0 BRA `(.L_x_11) ;  /* 0x0000000000188947 */ /* 0x000fea0003800000 */
[----:B------:R-:W2:Y:S04]  /*0520*/  LDG.E R5, desc[UR6][R2.64] ;  /* 0x0000000602057981 */ /* 0x000ea8000c1e1900 */
[----:B------:R-:W3:Y:S01]  /*0530*/  LDG.E R13, desc[UR6][R2.64+0x4] ;  /* 0x00000406020d7981 */ /* 0x000ee2000c1e1900 */
[----:B0-----:R-:W-:-:S04]  /*0540*/  VIADD R11, R21, 0xffffffff ;  /* 0xffffffff150b7836 */ /* 0x001fc80000000000 */
[----:B-1----:R-:W-:-:S05]  /*0550*/  IMAD.WIDE.U32 R10, R11, 0x8, R8 ;  /* 0x000000080b0a7825 */ /* 0x002fca00078e0008 */
[----:B--2---:R2:W-:Y:S04]  /*0560*/  STG.E desc[UR6][R10.64], R5 ;  /* 0x000000050a007986 */ /* 0x0045e8000c101906 */
[----:B---3--:R2:W-:Y:S02]  /*0570*/  STG.E desc[UR6][R10.64+0x4], R13 ;  /* 0x0000040d0a007986 */ /* 0x0085e4000c101906 */
.L_x_11:
[----:B------:R-:W-:Y:S05]  /*0580*/  BSYNC.RECONVERGENT B0 ;  /* 0x0000000000007941 */ /* 0x000fea0003800200 */
.L_x_10:
[----:B------:R-:W-:Y:S05]  /*0590*/  BRA.U UP0, `(.L_x_12) ;  /* 0xfffffffd00447547 */ /* 0x000fea000b83ffff */
.L_x_9:
[----:B------:R-:W-:-:S13]  /*05a0*/  ISETP.NE.AND P0, PT, RZ, UR5, PT ;  /* 0x00000005ff007c0c */ /* 0x000fda000bf05270 */
[----:B------:R-:W-:Y:S05]  /*05b0*/  @!P0 EXIT ;  /* 0x000000000000894d */ /* 0x000fea0003800000 */
[----:B0-----:R-:W0:Y:S01]  /*05c0*/  LDC.64 R6, c[0x0][0x3a0] ;  /* 0x0000e800ff067b82 */ /* 0x001e220000000a00 */
[----:B------:R-:W-:Y:S01]  /*05d0*/  ISETP.NE.AND P0, PT, R4, RZ, PT ;  /* 0x000000ff0400720c */ /* 0x000fe20003f05270 */
[----:B------:R-:W-:-:S06]  /*05e0*/  UIADD3 UR4, UPT, UPT, -UR5, URZ, URZ ;  /* 0x000000ff05047290 */ /* 0x000fcc000fffe1ff */
[----:B-1----:R-:W1:Y:S06]  /*05f0*/  LDC.64 R8, c[0x0][0x398] ;  /* 0x0000e600ff087b82 */ /* 0x002e6c0000000a00 */
.L_x_15:
[----:B0-2---:R-:W2:Y:S01]  /*0600*/  LDG.E R5, desc[UR6][R6.64] ;  /* 0x0000000606057981 */ /* 0x005ea2000c1e1900 */
        /* <DEDUP_REMOVED lines=12> */
.L_x_14:
[----:B------:R-:W-:Y:S05]  /*06d0*/  BSYNC.RECONVERGENT B0 ;  /* 0x0000000000007941 */ /* 0x000fea0003800200 */
.L_x_13:
[----:B------:R-:W-:Y:S05]  /*06e0*/  BRA.U UP0, `(.L_x_15) ;  /* 0xfffffffd00c47547 */ /* 0x000fea000b83ffff */
[----:B------:R-:W-:Y:S05]  /*06f0*/  EXIT ;  /* 0x000000000000794d */ /* 0x000fea0003800000 */
.L_x_16:
        /* <DEDUP_REMOVED lines=16> */
.L_x_21:


//--------------------- .text._Z14ccol_propagateP5spikeP7synapse --------------------------
	.section	.text._Z14ccol_propagateP5spikeP7synapse,"ax",@progbits
	.align	128
        .global         _Z14ccol_propagateP5spikeP7synapse
        .type           _Z14ccol_propagateP5spikeP7synapse,@function
        .size           _Z14ccol_propagateP5spikeP7synapse,(.L_x_22 - _Z14ccol_propagateP5spikeP7synapse)
        .other          _Z14ccol_propagateP5spikeP7synapse,@"STO_CUDA_ENTRY STV_DEFAULT"
_Z14ccol_propagateP5spikeP7synapse:
.text._Z14ccol_propagateP5spikeP7synapse:
        /* <DEDUP_REMOVED lines=8> */
[----:B------:R-:W0:Y:S03]  /*0080*/  LDC.64 R4, c[0x0][0x388] ;  /* 0x0000e200ff047b82 */ /* 0x000e260000000a00 */
[----:B--2---:R-:W0:Y:S04]  /*0090*/  LDG.E R7, desc[UR4][R2.64+0x4] ;  /* 0x0000040402077981 */ /* 0x004e28000c1e1900 */
[----:B------:R-:W2:Y:S01]  /*00a0*/  LDG.E.U16 R0, desc[UR4][R2.64] ;  /* 0x0000000402007981 */ /* 0x000ea2000c1e1500 */
[----:B0-----:R-:W-:-:S06]  /*00b0*/  IMAD.WIDE.U32 R4, R7, 0xc, R4 ;  /* 0x0000000c07047825 */ /* 0x001fcc00078e0004 */
[----:B------:R-:W3:Y:S01]  /*00c0*/  LDG.E.U8 R5, desc[UR4][R4.64] ;  /* 0x0000000404057981 */ /* 0x000ee2000c1e1100 */
[----:B--2---:R-:W-:-:S04]  /*00d0*/  PRMT R6, R0, 0x9910, RZ ;  /* 0x0000991000067816 */ /* 0x004fc800000000ff */
[----:B------:R-:W-:-:S04]  /*00e0*/  ISETP.NE.AND P0, PT, R6, -0x1, PT ;  /* 0xffffffff0600780c */ /* 0x000fc80003f05270 */
[----:B---3--:R-:W-:-:S13]  /*00f0*/  ISETP.GE.OR P0, PT, R6, R5, !P0 ;  /* 0x000000050600720c */ /* 0x008fda0004706670 */
[----:B------:R-:W-:-:S05]  /*0100*/  @!P0 VIADD R7, R0, 0x1 ;  /* 0x0000000100078836 */ /* 0x000fca0000000000 */
[----:B------:R0:W-:Y:S01]  /*0110*/  @!P0 STG.E.U16 desc[UR4][R2.64], R7 ;  /* 0x0000000702008986 */ /* 0x0001e2000c101504 */
[----:B------:R-:W-:Y:S05]  /*0120*/  @!P0 EXIT ;  /* 0x000000000000894d */ /* 0x000fea0003800000 */
[----:B------:R-:W-:-:S13]  /*0130*/  ISETP.GE.AND P0, PT, R6, R5, PT ;  /* 0x000000050600720c */ /* 0x000fda0003f06270 */
[----:B------:R-:W-:Y:S05]  /*0140*/  @!P0 EXIT ;  /* 0x000000000000894d */ /* 0x000fea0003800000 */
[----:B------:R-:W-:-:S05]  /*0150*/  MOV R0, 0xffff ;  /* 0x0000ffff00007802 */ /* 0x000fca0000000f00 */
[----:B------:R-:W-:Y:S01]  /*0160*/  STG.E.U16 desc[UR4][R2.64], R0 ;  /* 0x0000000002007986 */ /* 0x000fe2000c101504 */
[----:B------:R-:W-:Y:S05]  /*0170*/  EXIT ;  /* 0x000000000000794d */ /* 0x000fea0003800000 */
.L_x_17:
        /* <DEDUP_REMOVED lines=16> */
.L_x_22:


//--------------------- .nv.shared._Z10ccol_relaxP11corticolumn --------------------------
	.section	.nv.shared._Z10ccol_relaxP11corticolumn,"aw",@nobits
	.sectionflags	@""
	.align	16
	.zero		1024


//--------------------- .nv.shared.reserved.0     --------------------------
	.section	.nv.shared.reserved.0,"aw",@nobits
	.weak		__nv_reservedSMEM_offset_0_alias
	.size		__nv_reservedSMEM_offset_0_alias, 0, 64
	.other		__nv_reservedSMEM_offset_0_alias,@"STO_CUDA_RESERVED_SHARED STV_DEFAULT"
__nv_reservedSMEM_offset_0_alias:
	.zero		0
	.zero		64


//--------------------- .nv.shared._Z9ccol_fireP6neuronP5spikeP7synapsePj --------------------------
	.section	.nv.shared._Z9ccol_fireP6neuronP5spikeP7synapsePj,"aw",@nobits
	.sectionflags	@""
	.align	16
	.zero		1024


//--------------------- .nv.shared._Z10ccol_decayP6neuron --------------------------
	.section	.nv.shared._Z10ccol_decayP6neuron,"aw",@nobits
	.sectionflags	@""
	.align	16
	.zero		1024


//--------------------- .nv.shared._Z14ccol_incrementP5spikeP7synapseP6neuronS0_Pj --------------------------
	.section	.nv.shared._Z14ccol_incrementP5spikeP7synapseP6neuronS0_Pj,"aw",@nobits
	.sectionflags	@""
	.align	16
	.zero		1024


//--------------------- .nv.shared._Z14ccol_propagateP5spikeP7synapse --------------------------
	.section	.nv.shared._Z14ccol_propagateP5spikeP7synapse,"aw",@nobits
	.sectionflags	@""
	.align	16
	.zero		1024


//--------------------- .nv.constant0._Z10ccol_relaxP11corticolumn --------------------------
	.section	.nv.constant0._Z10ccol_relaxP11corticolumn,"a",@progbits
	.sectionflags	@""
	.align	4
.nv.constant0._Z10ccol_relaxP11corticolumn:
	.zero		904


//--------------------- .nv.constant0._Z9ccol_fireP6neuronP5spikeP7synapsePj --------------------------
	.section	.nv.constant0._Z9ccol_fireP6neuronP5spikeP7synapsePj,"a",@progbits
	.sectionflags	@""
	.align	4
.nv.constant0._Z9ccol_fireP6neuronP5spikeP7synapsePj:
	.zero		928


//--------------------- .nv.constant0._Z10ccol_decayP6neuron --------------------------
	.section	.nv.constant0._Z10ccol_decayP6neuron,"a",@progbits
	.sectionflags	@""
	.align	4
.nv.constant0._Z10ccol_decayP6neuron:
	.zero		904


//--------------------- .nv.constant0._Z14ccol_incrementP5spikeP7synapseP6neuronS0_Pj --------------------------
	.section	.nv.constant0._Z14ccol_incrementP5spikeP7synapseP6neuronS0_Pj,"a",@progbits
	.sectionflags	@""
	.align	4
.nv.constant0._Z14ccol_incrementP5spikeP7synapseP6neuronS0_Pj:
	.zero		936


//--------------------- .nv.constant0._Z14ccol_propagateP5spikeP7synapse --------------------------
	.section	.nv.constant0._Z14ccol_propagateP5spikeP7synapse,"a",@progbits
	.sectionflags	@""
	.align	4
.nv.constant0._Z14ccol_propagateP5spikeP7synapse:
	.zero		912


//--------------------- SYMBOLS --------------------------

	.type		.nv.reservedSmem.offset0,@object
	.size		.nv.reservedSmem.offset0,0x4
	.type		.nv.reservedSmem.cap,@object
	.size		.nv.reservedSmem.cap,0x4
